//
// Generated by NVIDIA NVVM Compiler
//
// Compiler Build ID: CL-36424714
// Cuda compilation tools, release 13.0, V13.0.88
// Based on NVVM 20.0.0
//

.version 9.0
.target sm_100
.address_size 64

	// .globl	_Z6matmulP6__halfS0_S0_jjj
.extern .shared .align 16 .b8 shmem[];

.visible .entry _Z6matmulP6__halfS0_S0_jjj(
	.param .u64 .ptr .align 1 _Z6matmulP6__halfS0_S0_jjj_param_0,
	.param .u64 .ptr .align 1 _Z6matmulP6__halfS0_S0_jjj_param_1,
	.param .u64 .ptr .align 1 _Z6matmulP6__halfS0_S0_jjj_param_2,
	.param .u32 _Z6matmulP6__halfS0_S0_jjj_param_3,
	.param .u32 _Z6matmulP6__halfS0_S0_jjj_param_4,
	.param .u32 _Z6matmulP6__halfS0_S0_jjj_param_5
)
{
	.reg .pred 	%p<5>;
	.reg .b16 	%rs<50>;
	.reg .b32 	%r<1101>;
	.reg .b64 	%rd<106>;
	.reg .b64 	%fd<2>;

	ld.param.u32 	%r263, [_Z6matmulP6__halfS0_S0_jjj_param_5];
	mov.f64 	%fd1, 0d0000000000000000;
	// begin inline asm
	{  cvt.rn.f16.f64 %rs1, %fd1;}

	// end inline asm
	mov.b32 	%r1026, {%rs1, %rs1};
	setp.lt.u32 	%p1, %r263, 32;
	mov.u32 	%r1027, %r1026;
	mov.u32 	%r1028, %r1026;
	mov.u32 	%r1029, %r1026;
	mov.u32 	%r1030, %r1026;
	mov.u32 	%r1031, %r1026;
	mov.u32 	%r1032, %r1026;
	mov.u32 	%r1033, %r1026;
	mov.u32 	%r1034, %r1026;
	mov.u32 	%r1035, %r1026;
	mov.u32 	%r1036, %r1026;
	mov.u32 	%r1037, %r1026;
	mov.u32 	%r1038, %r1026;
	mov.u32 	%r1039, %r1026;
	mov.u32 	%r1040, %r1026;
	mov.u32 	%r1041, %r1026;
	mov.u32 	%r1042, %r1026;
	mov.u32 	%r1043, %r1026;
	mov.u32 	%r1044, %r1026;
	mov.u32 	%r1045, %r1026;
	mov.u32 	%r1046, %r1026;
	mov.u32 	%r1047, %r1026;
	mov.u32 	%r1048, %r1026;
	mov.u32 	%r1049, %r1026;
	mov.u32 	%r1050, %r1026;
	mov.u32 	%r1051, %r1026;
	mov.u32 	%r1052, %r1026;
	mov.u32 	%r1053, %r1026;
	mov.u32 	%r1054, %r1026;
	mov.u32 	%r1055, %r1026;
	mov.u32 	%r1056, %r1026;
	mov.u32 	%r1057, %r1026;
	mov.u32 	%r1058, %r1026;
	mov.u32 	%r1059, %r1026;
	mov.u32 	%r1060, %r1026;
	mov.u32 	%r1061, %r1026;
	mov.u32 	%r1062, %r1026;
	mov.u32 	%r1063, %r1026;
	mov.u32 	%r1064, %r1026;
	mov.u32 	%r1065, %r1026;
	mov.u32 	%r1066, %r1026;
	mov.u32 	%r1067, %r1026;
	mov.u32 	%r1068, %r1026;
	mov.u32 	%r1069, %r1026;
	mov.u32 	%r1070, %r1026;
	mov.u32 	%r1071, %r1026;
	mov.u32 	%r1072, %r1026;
	mov.u32 	%r1073, %r1026;
	mov.u32 	%r1074, %r1026;
	mov.u32 	%r1075, %r1026;
	mov.u32 	%r1076, %r1026;
	mov.u32 	%r1077, %r1026;
	mov.u32 	%r1078, %r1026;
	mov.u32 	%r1079, %r1026;
	mov.u32 	%r1080, %r1026;
	mov.u32 	%r1081, %r1026;
	mov.u32 	%r1082, %r1026;
	mov.u32 	%r1083, %r1026;
	mov.u32 	%r1084, %r1026;
	mov.u32 	%r1085, %r1026;
	mov.u32 	%r1086, %r1026;
	mov.u32 	%r1087, %r1026;
	mov.u32 	%r1088, %r1026;
	mov.u32 	%r1089, %r1026;
	@%p1 bra 	$L__BB0_5;
	mov.b32 	%r1014, 0;
	mov.u32 	%r266, %tid.x;
	shr.u32 	%r267, %r266, 7;
	and.b32  	%r268, %r266, 896;
	add.s32 	%r67, %r268, 512;
	and.b32  	%r270, %r266, 31;
	mov.u32 	%r1027, %r1026;
	mov.u32 	%r1028, %r1026;
	mov.u32 	%r1029, %r1026;
	mov.u32 	%r1030, %r1026;
	mov.u32 	%r1031, %r1026;
	mov.u32 	%r1032, %r1026;
	mov.u32 	%r1033, %r1026;
	mov.u32 	%r1034, %r1026;
	mov.u32 	%r1035, %r1026;
	mov.u32 	%r1036, %r1026;
	mov.u32 	%r1037, %r1026;
	mov.u32 	%r1038, %r1026;
	mov.u32 	%r1039, %r1026;
	mov.u32 	%r1040, %r1026;
	mov.u32 	%r1041, %r1026;
	mov.u32 	%r1042, %r1026;
	mov.u32 	%r1043, %r1026;
	mov.u32 	%r1044, %r1026;
	mov.u32 	%r1045, %r1026;
	mov.u32 	%r1046, %r1026;
	mov.u32 	%r1047, %r1026;
	mov.u32 	%r1048, %r1026;
	mov.u32 	%r1049, %r1026;
	mov.u32 	%r1050, %r1026;
	mov.u32 	%r1051, %r1026;
	mov.u32 	%r1052, %r1026;
	mov.u32 	%r1053, %r1026;
	mov.u32 	%r1054, %r1026;
	mov.u32 	%r1055, %r1026;
	mov.u32 	%r1056, %r1026;
	mov.u32 	%r1057, %r1026;
	mov.u32 	%r1058, %r1026;
	mov.u32 	%r1059, %r1026;
	mov.u32 	%r1060, %r1026;
	mov.u32 	%r1061, %r1026;
	mov.u32 	%r1062, %r1026;
	mov.u32 	%r1063, %r1026;
	mov.u32 	%r1064, %r1026;
	mov.u32 	%r1065, %r1026;
	mov.u32 	%r1066, %r1026;
	mov.u32 	%r1067, %r1026;
	mov.u32 	%r1068, %r1026;
	mov.u32 	%r1069, %r1026;
	mov.u32 	%r1070, %r1026;
	mov.u32 	%r1071, %r1026;
	mov.u32 	%r1072, %r1026;
	mov.u32 	%r1073, %r1026;
	mov.u32 	%r1074, %r1026;
	mov.u32 	%r1075, %r1026;
	mov.u32 	%r1076, %r1026;
	mov.u32 	%r1077, %r1026;
	mov.u32 	%r1078, %r1026;
	mov.u32 	%r1079, %r1026;
	mov.u32 	%r1080, %r1026;
	mov.u32 	%r1081, %r1026;
	mov.u32 	%r1082, %r1026;
	mov.u32 	%r1083, %r1026;
	mov.u32 	%r1084, %r1026;
	mov.u32 	%r1085, %r1026;
	mov.u32 	%r1086, %r1026;
	mov.u32 	%r1087, %r1026;
	mov.u32 	%r1088, %r1026;
	mov.u32 	%r1089, %r1026;
$L__BB0_2:
	ld.param.u32 	%r948, [_Z6matmulP6__halfS0_S0_jjj_param_5];
	ld.param.u32 	%r945, [_Z6matmulP6__halfS0_S0_jjj_param_4];
	ld.param.u64 	%rd103, [_Z6matmulP6__halfS0_S0_jjj_param_0];
	shl.b32 	%r269, %r1014, 5;
	or.b32  	%r271, %r269, %r270;
	mov.u32 	%r272, %ctaid.x;
	shl.b32 	%r273, %r272, 7;
	shr.u32 	%r274, %r266, 5;
	or.b32  	%r275, %r273, %r274;
	mad.lo.s32 	%r276, %r275, %r948, %r271;
	cvta.to.global.u64 	%rd5, %rd103;
	mul.wide.u32 	%rd6, %r276, 2;
	add.s64 	%rd7, %rd5, %rd6;
	ld.global.u16 	%rs2, [%rd7];
	shl.b32 	%r277, %r266, 4;
	and.b32  	%r278, %r277, 256;
	and.b32  	%r279, %r266, 15;
	or.b32  	%r280, %r278, %r279;
	and.b32  	%r281, %r266, 512;
	or.b32  	%r282, %r280, %r281;
	shr.u32 	%r283, %r266, 1;
	and.b32  	%r284, %r283, 240;
	mov.u32 	%r285, shmem;
	or.b32  	%r286, %r282, %r284;
	shl.b32 	%r287, %r286, 1;
	add.s32 	%r288, %r285, %r287;
	st.shared.u16 	[%r288], %rs2;
	add.s32 	%r289, %r275, 4;
	mad.lo.s32 	%r290, %r289, %r948, %r271;
	mul.wide.u32 	%rd8, %r290, 2;
	add.s64 	%rd9, %rd5, %rd8;
	ld.global.u16 	%rs3, [%rd9];
	add.s32 	%r291, %r274, 4;
	shl.b32 	%r292, %r291, 5;
	and.b32  	%r293, %r292, 1536;
	or.b32  	%r294, %r280, %r293;
	shl.b32 	%r295, %r291, 4;
	and.b32  	%r296, %r295, 240;
	or.b32  	%r297, %r294, %r296;
	shl.b32 	%r298, %r297, 1;
	add.s32 	%r299, %r285, %r298;
	st.shared.u16 	[%r299], %rs3;
	add.s32 	%r300, %r275, 8;
	mad.lo.s32 	%r301, %r300, %r948, %r271;
	mul.wide.u32 	%rd10, %r301, 2;
	add.s64 	%rd11, %rd5, %rd10;
	ld.global.u16 	%rs4, [%rd11];
	add.s32 	%r302, %r266, 256;
	and.b32  	%r303, %r302, 1536;
	or.b32  	%r304, %r280, %r303;
	xor.b32  	%r305, %r284, 128;
	or.b32  	%r306, %r304, %r305;
	shl.b32 	%r307, %r306, 1;
	add.s32 	%r308, %r285, %r307;
	st.shared.u16 	[%r308], %rs4;
	add.s32 	%r309, %r275, 12;
	mad.lo.s32 	%r310, %r309, %r948, %r271;
	mul.wide.u32 	%rd12, %r310, 2;
	add.s64 	%rd13, %rd5, %rd12;
	ld.global.u16 	%rs5, [%rd13];
	add.s32 	%r311, %r274, 12;
	shl.b32 	%r312, %r311, 5;
	and.b32  	%r313, %r312, 1536;
	or.b32  	%r314, %r280, %r313;
	shl.b32 	%r315, %r311, 4;
	and.b32  	%r316, %r315, 240;
	or.b32  	%r317, %r314, %r316;
	shl.b32 	%r318, %r317, 1;
	add.s32 	%r319, %r285, %r318;
	st.shared.u16 	[%r319], %rs5;
	add.s32 	%r320, %r275, 16;
	mad.lo.s32 	%r321, %r320, %r948, %r271;
	mul.wide.u32 	%rd14, %r321, 2;
	add.s64 	%rd15, %rd5, %rd14;
	ld.global.u16 	%rs6, [%rd15];
	add.s32 	%r322, %r266, 512;
	and.b32  	%r323, %r322, 1536;
	or.b32  	%r324, %r280, %r323;
	or.b32  	%r325, %r324, %r284;
	shl.b32 	%r326, %r325, 1;
	add.s32 	%r327, %r285, %r326;
	st.shared.u16 	[%r327], %rs6;
	add.s32 	%r328, %r275, 20;
	mad.lo.s32 	%r329, %r328, %r948, %r271;
	mul.wide.u32 	%rd16, %r329, 2;
	add.s64 	%rd17, %rd5, %rd16;
	ld.global.u16 	%rs7, [%rd17];
	add.s32 	%r330, %r266, 640;
	and.b32  	%r331, %r330, 1536;
	or.b32  	%r332, %r280, %r331;
	or.b32  	%r333, %r332, %r296;
	shl.b32 	%r334, %r333, 1;
	add.s32 	%r335, %r285, %r334;
	st.shared.u16 	[%r335], %rs7;
	add.s32 	%r336, %r275, 24;
	mad.lo.s32 	%r337, %r336, %r948, %r271;
	mul.wide.u32 	%rd18, %r337, 2;
	add.s64 	%rd19, %rd5, %rd18;
	ld.global.u16 	%rs8, [%rd19];
	add.s32 	%r338, %r266, 768;
	and.b32  	%r339, %r338, 1536;
	or.b32  	%r340, %r280, %r339;
	or.b32  	%r341, %r340, %r305;
	shl.b32 	%r342, %r341, 1;
	add.s32 	%r343, %r285, %r342;
	st.shared.u16 	[%r343], %rs8;
	add.s32 	%r344, %r275, 28;
	mad.lo.s32 	%r345, %r344, %r948, %r271;
	mul.wide.u32 	%rd20, %r345, 2;
	add.s64 	%rd21, %rd5, %rd20;
	ld.global.u16 	%rs9, [%rd21];
	add.s32 	%r346, %r266, 896;
	and.b32  	%r347, %r346, 1536;
	or.b32  	%r348, %r280, %r347;
	or.b32  	%r349, %r348, %r316;
	shl.b32 	%r350, %r349, 1;
	add.s32 	%r351, %r285, %r350;
	st.shared.u16 	[%r351], %rs9;
	or.b32  	%r352, %r275, 32;
	mad.lo.s32 	%r353, %r352, %r948, %r271;
	mul.wide.u32 	%rd22, %r353, 2;
	add.s64 	%rd23, %rd5, %rd22;
	ld.global.u16 	%rs10, [%rd23];
	st.shared.u16 	[%r288+2048], %rs10;
	add.s32 	%r354, %r275, 36;
	mad.lo.s32 	%r355, %r354, %r948, %r271;
	mul.wide.u32 	%rd24, %r355, 2;
	add.s64 	%rd25, %rd5, %rd24;
	ld.global.u16 	%rs11, [%rd25];
	add.s32 	%r356, %r266, 1152;
	and.b32  	%r357, %r356, 3584;
	or.b32  	%r358, %r280, %r357;
	or.b32  	%r359, %r358, %r296;
	shl.b32 	%r360, %r359, 1;
	add.s32 	%r361, %r285, %r360;
	st.shared.u16 	[%r361], %rs11;
	add.s32 	%r362, %r275, 40;
	mad.lo.s32 	%r363, %r362, %r948, %r271;
	mul.wide.u32 	%rd26, %r363, 2;
	add.s64 	%rd27, %rd5, %rd26;
	ld.global.u16 	%rs12, [%rd27];
	add.s32 	%r364, %r266, 1280;
	and.b32  	%r365, %r364, 3584;
	or.b32  	%r366, %r280, %r365;
	or.b32  	%r367, %r366, %r305;
	shl.b32 	%r368, %r367, 1;
	add.s32 	%r369, %r285, %r368;
	st.shared.u16 	[%r369], %rs12;
	add.s32 	%r370, %r275, 44;
	mad.lo.s32 	%r371, %r370, %r948, %r271;
	mul.wide.u32 	%rd28, %r371, 2;
	add.s64 	%rd29, %rd5, %rd28;
	ld.global.u16 	%rs13, [%rd29];
	add.s32 	%r372, %r266, 1408;
	and.b32  	%r373, %r372, 3584;
	or.b32  	%r374, %r280, %r373;
	or.b32  	%r375, %r374, %r316;
	shl.b32 	%r376, %r375, 1;
	add.s32 	%r377, %r285, %r376;
	st.shared.u16 	[%r377], %rs13;
	add.s32 	%r378, %r275, 48;
	mad.lo.s32 	%r379, %r378, %r948, %r271;
	mul.wide.u32 	%rd30, %r379, 2;
	add.s64 	%rd31, %rd5, %rd30;
	ld.global.u16 	%rs14, [%rd31];
	add.s32 	%r380, %r266, 1536;
	and.b32  	%r381, %r380, 3584;
	or.b32  	%r382, %r280, %r381;
	or.b32  	%r383, %r382, %r284;
	shl.b32 	%r384, %r383, 1;
	add.s32 	%r385, %r285, %r384;
	st.shared.u16 	[%r385], %rs14;
	add.s32 	%r386, %r275, 52;
	mad.lo.s32 	%r387, %r386, %r948, %r271;
	mul.wide.u32 	%rd32, %r387, 2;
	add.s64 	%rd33, %rd5, %rd32;
	ld.global.u16 	%rs15, [%rd33];
	add.s32 	%r388, %r266, 1664;
	and.b32  	%r389, %r388, 3584;
	or.b32  	%r390, %r280, %r389;
	or.b32  	%r391, %r390, %r296;
	shl.b32 	%r392, %r391, 1;
	add.s32 	%r393, %r285, %r392;
	st.shared.u16 	[%r393], %rs15;
	add.s32 	%r394, %r275, 56;
	mad.lo.s32 	%r395, %r394, %r948, %r271;
	mul.wide.u32 	%rd34, %r395, 2;
	add.s64 	%rd35, %rd5, %rd34;
	ld.global.u16 	%rs16, [%rd35];
	add.s32 	%r396, %r266, 1792;
	and.b32  	%r397, %r396, 3584;
	or.b32  	%r398, %r280, %r397;
	or.b32  	%r399, %r398, %r305;
	shl.b32 	%r400, %r399, 1;
	add.s32 	%r401, %r285, %r400;
	st.shared.u16 	[%r401], %rs16;
	add.s32 	%r402, %r275, 60;
	mad.lo.s32 	%r403, %r402, %r948, %r271;
	mul.wide.u32 	%rd36, %r403, 2;
	add.s64 	%rd37, %rd5, %rd36;
	ld.global.u16 	%rs17, [%rd37];
	add.s32 	%r404, %r266, 1920;
	and.b32  	%r405, %r404, 3584;
	or.b32  	%r406, %r280, %r405;
	or.b32  	%r407, %r406, %r316;
	shl.b32 	%r408, %r407, 1;
	add.s32 	%r409, %r285, %r408;
	st.shared.u16 	[%r409], %rs17;
	or.b32  	%r410, %r275, 64;
	mad.lo.s32 	%r411, %r410, %r948, %r271;
	mul.wide.u32 	%rd38, %r411, 2;
	add.s64 	%rd39, %rd5, %rd38;
	ld.global.u16 	%rs18, [%rd39];
	st.shared.u16 	[%r288+4096], %rs18;
	add.s32 	%r412, %r275, 68;
	mad.lo.s32 	%r413, %r412, %r948, %r271;
	mul.wide.u32 	%rd40, %r413, 2;
	add.s64 	%rd41, %rd5, %rd40;
	ld.global.u16 	%rs19, [%rd41];
	add.s32 	%r414, %r266, 2176;
	and.b32  	%r415, %r414, 3584;
	or.b32  	%r416, %r280, %r415;
	or.b32  	%r417, %r416, %r296;
	shl.b32 	%r418, %r417, 1;
	add.s32 	%r419, %r285, %r418;
	st.shared.u16 	[%r419], %rs19;
	add.s32 	%r420, %r275, 72;
	mad.lo.s32 	%r421, %r420, %r948, %r271;
	mul.wide.u32 	%rd42, %r421, 2;
	add.s64 	%rd43, %rd5, %rd42;
	ld.global.u16 	%rs20, [%rd43];
	add.s32 	%r422, %r266, 2304;
	and.b32  	%r423, %r422, 3584;
	or.b32  	%r424, %r280, %r423;
	or.b32  	%r425, %r424, %r305;
	shl.b32 	%r426, %r425, 1;
	add.s32 	%r427, %r285, %r426;
	st.shared.u16 	[%r427], %rs20;
	add.s32 	%r428, %r275, 76;
	mad.lo.s32 	%r429, %r428, %r948, %r271;
	mul.wide.u32 	%rd44, %r429, 2;
	add.s64 	%rd45, %rd5, %rd44;
	ld.global.u16 	%rs21, [%rd45];
	add.s32 	%r430, %r266, 2432;
	and.b32  	%r431, %r430, 3584;
	or.b32  	%r432, %r280, %r431;
	or.b32  	%r433, %r432, %r316;
	shl.b32 	%r434, %r433, 1;
	add.s32 	%r435, %r285, %r434;
	st.shared.u16 	[%r435], %rs21;
	add.s32 	%r436, %r275, 80;
	mad.lo.s32 	%r437, %r436, %r948, %r271;
	mul.wide.u32 	%rd46, %r437, 2;
	add.s64 	%rd47, %rd5, %rd46;
	ld.global.u16 	%rs22, [%rd47];
	add.s32 	%r438, %r266, 2560;
	and.b32  	%r439, %r438, 3584;
	or.b32  	%r440, %r280, %r439;
	or.b32  	%r441, %r440, %r284;
	shl.b32 	%r442, %r441, 1;
	add.s32 	%r443, %r285, %r442;
	st.shared.u16 	[%r443], %rs22;
	add.s32 	%r444, %r275, 84;
	mad.lo.s32 	%r445, %r444, %r948, %r271;
	mul.wide.u32 	%rd48, %r445, 2;
	add.s64 	%rd49, %rd5, %rd48;
	ld.global.u16 	%rs23, [%rd49];
	add.s32 	%r446, %r266, 2688;
	and.b32  	%r447, %r446, 3584;
	or.b32  	%r448, %r280, %r447;
	or.b32  	%r449, %r448, %r296;
	shl.b32 	%r450, %r449, 1;
	add.s32 	%r451, %r285, %r450;
	st.shared.u16 	[%r451], %rs23;
	add.s32 	%r452, %r275, 88;
	mad.lo.s32 	%r453, %r452, %r948, %r271;
	mul.wide.u32 	%rd50, %r453, 2;
	add.s64 	%rd51, %rd5, %rd50;
	ld.global.u16 	%rs24, [%rd51];
	add.s32 	%r454, %r266, 2816;
	and.b32  	%r455, %r454, 3584;
	or.b32  	%r456, %r280, %r455;
	or.b32  	%r457, %r456, %r305;
	shl.b32 	%r458, %r457, 1;
	add.s32 	%r459, %r285, %r458;
	st.shared.u16 	[%r459], %rs24;
	add.s32 	%r460, %r275, 92;
	mad.lo.s32 	%r461, %r460, %r948, %r271;
	mul.wide.u32 	%rd52, %r461, 2;
	add.s64 	%rd53, %rd5, %rd52;
	ld.global.u16 	%rs25, [%rd53];
	add.s32 	%r462, %r266, 2944;
	and.b32  	%r463, %r462, 3584;
	or.b32  	%r464, %r280, %r463;
	or.b32  	%r465, %r464, %r316;
	shl.b32 	%r466, %r465, 1;
	add.s32 	%r467, %r285, %r466;
	st.shared.u16 	[%r467], %rs25;
	or.b32  	%r468, %r275, 96;
	mad.lo.s32 	%r469, %r468, %r948, %r271;
	mul.wide.u32 	%rd54, %r469, 2;
	add.s64 	%rd55, %rd5, %rd54;
	ld.global.u16 	%rs26, [%rd55];
	or.b32  	%r470, %r266, 3072;
	and.b32  	%r471, %r470, 3584;
	or.b32  	%r472, %r280, %r471;
	or.b32  	%r473, %r472, %r284;
	shl.b32 	%r474, %r473, 1;
	add.s32 	%r475, %r285, %r474;
	st.shared.u16 	[%r475], %rs26;
	add.s32 	%r476, %r275, 100;
	mad.lo.s32 	%r477, %r476, %r948, %r271;
	mul.wide.u32 	%rd56, %r477, 2;
	add.s64 	%rd57, %rd5, %rd56;
	ld.global.u16 	%rs27, [%rd57];
	add.s32 	%r478, %r266, 3200;
	and.b32  	%r479, %r478, 7680;
	or.b32  	%r480, %r280, %r479;
	or.b32  	%r481, %r480, %r296;
	shl.b32 	%r482, %r481, 1;
	add.s32 	%r483, %r285, %r482;
	st.shared.u16 	[%r483], %rs27;
	add.s32 	%r484, %r275, 104;
	mad.lo.s32 	%r485, %r484, %r948, %r271;
	mul.wide.u32 	%rd58, %r485, 2;
	add.s64 	%rd59, %rd5, %rd58;
	ld.global.u16 	%rs28, [%rd59];
	add.s32 	%r486, %r266, 3328;
	and.b32  	%r487, %r486, 7680;
	or.b32  	%r488, %r280, %r487;
	or.b32  	%r489, %r488, %r305;
	shl.b32 	%r490, %r489, 1;
	add.s32 	%r491, %r285, %r490;
	st.shared.u16 	[%r491], %rs28;
	add.s32 	%r492, %r275, 108;
	mad.lo.s32 	%r493, %r492, %r948, %r271;
	mul.wide.u32 	%rd60, %r493, 2;
	add.s64 	%rd61, %rd5, %rd60;
	ld.global.u16 	%rs29, [%rd61];
	add.s32 	%r494, %r266, 3456;
	and.b32  	%r495, %r494, 7680;
	or.b32  	%r496, %r280, %r495;
	or.b32  	%r497, %r496, %r316;
	shl.b32 	%r498, %r497, 1;
	add.s32 	%r499, %r285, %r498;
	st.shared.u16 	[%r499], %rs29;
	add.s32 	%r500, %r275, 112;
	mad.lo.s32 	%r501, %r500, %r948, %r271;
	mul.wide.u32 	%rd62, %r501, 2;
	add.s64 	%rd63, %rd5, %rd62;
	ld.global.u16 	%rs30, [%rd63];
	add.s32 	%r502, %r266, 3584;
	and.b32  	%r503, %r502, 7680;
	or.b32  	%r504, %r280, %r503;
	or.b32  	%r505, %r504, %r284;
	shl.b32 	%r506, %r505, 1;
	add.s32 	%r507, %r285, %r506;
	st.shared.u16 	[%r507], %rs30;
	add.s32 	%r508, %r275, 116;
	mad.lo.s32 	%r509, %r508, %r948, %r271;
	mul.wide.u32 	%rd64, %r509, 2;
	add.s64 	%rd65, %rd5, %rd64;
	ld.global.u16 	%rs31, [%rd65];
	add.s32 	%r510, %r266, 3712;
	and.b32  	%r511, %r510, 7680;
	or.b32  	%r512, %r280, %r511;
	or.b32  	%r513, %r512, %r296;
	shl.b32 	%r514, %r513, 1;
	add.s32 	%r515, %r285, %r514;
	st.shared.u16 	[%r515], %rs31;
	add.s32 	%r516, %r275, 120;
	mad.lo.s32 	%r517, %r516, %r948, %r271;
	mul.wide.u32 	%rd66, %r517, 2;
	add.s64 	%rd67, %rd5, %rd66;
	ld.global.u16 	%rs32, [%rd67];
	add.s32 	%r518, %r266, 3840;
	and.b32  	%r519, %r518, 7680;
	or.b32  	%r520, %r280, %r519;
	or.b32  	%r521, %r520, %r305;
	shl.b32 	%r522, %r521, 1;
	add.s32 	%r523, %r285, %r522;
	st.shared.u16 	[%r523], %rs32;
	add.s32 	%r524, %r275, 124;
	mad.lo.s32 	%r525, %r524, %r948, %r271;
	mul.wide.u32 	%rd68, %r525, 2;
	add.s64 	%rd69, %rd5, %rd68;
	ld.global.u16 	%rs33, [%rd69];
	add.s32 	%r526, %r266, 3968;
	and.b32  	%r527, %r526, 7680;
	or.b32  	%r528, %r280, %r527;
	or.b32  	%r529, %r528, %r316;
	shl.b32 	%r530, %r529, 1;
	add.s32 	%r531, %r285, %r530;
	st.shared.u16 	[%r531], %rs33;
	or.b32  	%r532, %r267, %r269;
	mul.lo.s32 	%r533, %r945, %r532;
	add.s32 	%r534, %r533, %r945;
	mov.u32 	%r535, %ctaid.y;
	shl.b32 	%r536, %r535, 7;
	and.b32  	%r537, %r266, 127;
	or.b32  	%r538, %r536, %r537;
	add.s32 	%r1022, %r538, %r534;
	add.s32 	%r539, %r532, 2;
	mad.lo.s32 	%r1021, %r945, %r539, %r538;
	add.s32 	%r1024, %r267, 3;
	or.b32  	%r540, %r1024, %r269;
	mad.lo.s32 	%r1020, %r945, %r540, %r538;
	add.s32 	%r541, %r532, 4;
	mad.lo.s32 	%r1019, %r945, %r541, %r538;
	add.s32 	%r542, %r532, 5;
	mad.lo.s32 	%r1018, %r945, %r542, %r538;
	add.s32 	%r543, %r532, 6;
	mad.lo.s32 	%r1017, %r945, %r543, %r538;
	add.s32 	%r544, %r532, 7;
	mad.lo.s32 	%r1016, %r945, %r544, %r538;
	add.s32 	%r1015, %r538, %r533;
	mov.b32 	%r1025, 512;
	mov.u32 	%r1023, %r67;
$L__BB0_3:
	ld.param.u32 	%r946, [_Z6matmulP6__halfS0_S0_jjj_param_4];
	ld.param.u64 	%rd104, [_Z6matmulP6__halfS0_S0_jjj_param_1];
	add.s32 	%r545, %r1023, -512;
	and.b32  	%r546, %r545, 6144;
	mov.u32 	%r547, %tid.x;
	shl.b32 	%r548, %r547, 4;
	and.b32  	%r549, %r548, 1792;
	and.b32  	%r550, %r547, 15;
	or.b32  	%r551, %r549, %r550;
	or.b32  	%r552, %r551, %r546;
	shl.b32 	%r553, %r552, 1;
	shl.b32 	%r554, %r1024, 5;
	add.s32 	%r555, %r554, -96;
	and.b32  	%r556, %r555, 480;
	or.b32  	%r557, %r556, %r553;
	add.s32 	%r559, %r285, 8192;
	add.s32 	%r560, %r559, %r557;
	cvta.to.global.u64 	%rd70, %rd104;
	mul.wide.u32 	%rd71, %r1015, 2;
	add.s64 	%rd72, %rd70, %rd71;
	ld.global.u16 	%rs34, [%rd72];
	st.shared.u16 	[%r560], %rs34;
	add.s32 	%r561, %r1023, -384;
	and.b32  	%r562, %r561, 6144;
	or.b32  	%r563, %r551, %r562;
	shl.b32 	%r564, %r563, 1;
	add.s32 	%r565, %r554, -64;
	and.b32  	%r566, %r565, 480;
	or.b32  	%r567, %r566, %r564;
	add.s32 	%r568, %r559, %r567;
	mul.wide.u32 	%rd73, %r1022, 2;
	add.s64 	%rd74, %rd70, %rd73;
	ld.global.u16 	%rs35, [%rd74];
	st.shared.u16 	[%r568], %rs35;
	add.s32 	%r569, %r1023, -256;
	and.b32  	%r570, %r569, 6144;
	or.b32  	%r571, %r551, %r570;
	shl.b32 	%r572, %r571, 1;
	add.s32 	%r573, %r554, -32;
	and.b32  	%r574, %r573, 480;
	or.b32  	%r575, %r574, %r572;
	add.s32 	%r576, %r559, %r575;
	mul.wide.u32 	%rd75, %r1021, 2;
	add.s64 	%rd76, %rd70, %rd75;
	ld.global.u16 	%rs36, [%rd76];
	st.shared.u16 	[%r576], %rs36;
	add.s32 	%r577, %r1023, -128;
	and.b32  	%r578, %r577, 6144;
	or.b32  	%r579, %r551, %r578;
	shl.b32 	%r580, %r579, 1;
	and.b32  	%r581, %r554, 480;
	or.b32  	%r582, %r581, %r580;
	add.s32 	%r583, %r559, %r582;
	mul.wide.u32 	%rd77, %r1020, 2;
	add.s64 	%rd78, %rd70, %rd77;
	ld.global.u16 	%rs37, [%rd78];
	st.shared.u16 	[%r583], %rs37;
	add.s32 	%r584, %r1023, 384;
	and.b32  	%r585, %r1023, 6144;
	or.b32  	%r586, %r551, %r585;
	shl.b32 	%r587, %r586, 1;
	add.s32 	%r588, %r554, 32;
	and.b32  	%r589, %r588, 480;
	or.b32  	%r590, %r589, %r587;
	add.s32 	%r591, %r559, %r590;
	mul.wide.u32 	%rd79, %r1019, 2;
	add.s64 	%rd80, %rd70, %rd79;
	ld.global.u16 	%rs38, [%rd80];
	st.shared.u16 	[%r591], %rs38;
	add.s32 	%r592, %r1023, 128;
	and.b32  	%r593, %r592, 6144;
	or.b32  	%r594, %r551, %r593;
	shl.b32 	%r595, %r594, 1;
	add.s32 	%r596, %r554, 64;
	and.b32  	%r597, %r596, 480;
	or.b32  	%r598, %r597, %r595;
	add.s32 	%r599, %r559, %r598;
	mul.wide.u32 	%rd81, %r1018, 2;
	add.s64 	%rd82, %rd70, %rd81;
	ld.global.u16 	%rs39, [%rd82];
	st.shared.u16 	[%r599], %rs39;
	add.s32 	%r600, %r1023, 256;
	and.b32  	%r601, %r600, 6144;
	or.b32  	%r602, %r551, %r601;
	shl.b32 	%r603, %r602, 1;
	add.s32 	%r604, %r554, 96;
	and.b32  	%r605, %r604, 480;
	or.b32  	%r606, %r605, %r603;
	add.s32 	%r607, %r559, %r606;
	mul.wide.u32 	%rd83, %r1017, 2;
	add.s64 	%rd84, %rd70, %rd83;
	ld.global.u16 	%rs40, [%rd84];
	st.shared.u16 	[%r607], %rs40;
	and.b32  	%r608, %r584, 6144;
	or.b32  	%r609, %r551, %r608;
	shl.b32 	%r610, %r609, 1;
	add.s32 	%r611, %r554, 128;
	and.b32  	%r612, %r611, 480;
	or.b32  	%r613, %r612, %r610;
	add.s32 	%r614, %r559, %r613;
	mul.wide.u32 	%rd85, %r1016, 2;
	add.s64 	%rd86, %rd70, %rd85;
	ld.global.u16 	%rs41, [%rd86];
	st.shared.u16 	[%r614], %rs41;
	add.s32 	%r1025, %r1025, 1024;
	add.s32 	%r1024, %r1024, 8;
	add.s32 	%r1023, %r1023, 1024;
	shl.b32 	%r615, %r946, 3;
	add.s32 	%r1022, %r1022, %r615;
	add.s32 	%r1021, %r1021, %r615;
	add.s32 	%r1020, %r1020, %r615;
	add.s32 	%r1019, %r1019, %r615;
	add.s32 	%r1018, %r1018, %r615;
	add.s32 	%r1017, %r1017, %r615;
	add.s32 	%r1016, %r1016, %r615;
	add.s32 	%r1015, %r1015, %r615;
	setp.ne.s32 	%p2, %r1025, 4608;
	@%p2 bra 	$L__BB0_3;
	ld.param.u32 	%r949, [_Z6matmulP6__halfS0_S0_jjj_param_5];
	bar.sync 	0;
	mov.u32 	%r616, %tid.x;
	shl.b32 	%r617, %r616, 6;
	and.b32  	%r618, %r617, 61440;
	mov.u32 	%r619, shmem;
	add.s32 	%r620, %r619, %r618;
	mov.b32 	%r621, 16;
	wmma.load.a.sync.aligned.row.m16n16k16.shared.f16 	{%r622, %r623, %r624, %r625, %r626, %r627, %r628, %r629}, [%r620], %r621;
	add.s32 	%r630, %r620, 1024;
	wmma.load.a.sync.aligned.row.m16n16k16.shared.f16 	{%r631, %r632, %r633, %r634, %r635, %r636, %r637, %r638}, [%r630], %r621;
	add.s32 	%r639, %r620, 2048;
	wmma.load.a.sync.aligned.row.m16n16k16.shared.f16 	{%r640, %r641, %r642, %r643, %r644, %r645, %r646, %r647}, [%r639], %r621;
	add.s32 	%r648, %r620, 3072;
	wmma.load.a.sync.aligned.row.m16n16k16.shared.f16 	{%r649, %r650, %r651, %r652, %r653, %r654, %r655, %r656}, [%r648], %r621;
	and.b32  	%r657, %r617, 2048;
	add.s32 	%r658, %r619, %r657;
	add.s32 	%r659, %r658, 8192;
	wmma.load.b.sync.aligned.row.m16n16k16.shared.f16 	{%r660, %r661, %r662, %r663, %r664, %r665, %r666, %r667}, [%r659], %r621;
	add.s32 	%r668, %r658, 8704;
	wmma.load.b.sync.aligned.row.m16n16k16.shared.f16 	{%r669, %r670, %r671, %r672, %r673, %r674, %r675, %r676}, [%r668], %r621;
	add.s32 	%r677, %r658, 9216;
	wmma.load.b.sync.aligned.row.m16n16k16.shared.f16 	{%r678, %r679, %r680, %r681, %r682, %r683, %r684, %r685}, [%r677], %r621;
	add.s32 	%r686, %r658, 9728;
	wmma.load.b.sync.aligned.row.m16n16k16.shared.f16 	{%r687, %r688, %r689, %r690, %r691, %r692, %r693, %r694}, [%r686], %r621;
	wmma.mma.sync.aligned.row.row.m16n16k16.f16.f16 {%r695, %r696, %r697, %r698}, {%r622, %r623, %r624, %r625, %r626, %r627, %r628, %r629}, {%r660, %r661, %r662, %r663, %r664, %r665, %r666, %r667}, {%r1089, %r1088, %r1087, %r1086};
	wmma.mma.sync.aligned.row.row.m16n16k16.f16.f16 {%r699, %r700, %r701, %r702}, {%r622, %r623, %r624, %r625, %r626, %r627, %r628, %r629}, {%r669, %r670, %r671, %r672, %r673, %r674, %r675, %r676}, {%r1085, %r1084, %r1083, %r1082};
	wmma.mma.sync.aligned.row.row.m16n16k16.f16.f16 {%r703, %r704, %r705, %r706}, {%r622, %r623, %r624, %r625, %r626, %r627, %r628, %r629}, {%r678, %r679, %r680, %r681, %r682, %r683, %r684, %r685}, {%r1081, %r1080, %r1079, %r1078};
	wmma.mma.sync.aligned.row.row.m16n16k16.f16.f16 {%r707, %r708, %r709, %r710}, {%r622, %r623, %r624, %r625, %r626, %r627, %r628, %r629}, {%r687, %r688, %r689, %r690, %r691, %r692, %r693, %r694}, {%r1077, %r1076, %r1075, %r1074};
	wmma.mma.sync.aligned.row.row.m16n16k16.f16.f16 {%r711, %r712, %r713, %r714}, {%r631, %r632, %r633, %r634, %r635, %r636, %r637, %r638}, {%r660, %r661, %r662, %r663, %r664, %r665, %r666, %r667}, {%r1073, %r1072, %r1071, %r1070};
	wmma.mma.sync.aligned.row.row.m16n16k16.f16.f16 {%r715, %r716, %r717, %r718}, {%r631, %r632, %r633, %r634, %r635, %r636, %r637, %r638}, {%r669, %r670, %r671, %r672, %r673, %r674, %r675, %r676}, {%r1069, %r1068, %r1067, %r1066};
	wmma.mma.sync.aligned.row.row.m16n16k16.f16.f16 {%r719, %r720, %r721, %r722}, {%r631, %r632, %r633, %r634, %r635, %r636, %r637, %r638}, {%r678, %r679, %r680, %r681, %r682, %r683, %r684, %r685}, {%r1065, %r1064, %r1063, %r1062};
	wmma.mma.sync.aligned.row.row.m16n16k16.f16.f16 {%r723, %r724, %r725, %r726}, {%r631, %r632, %r633, %r634, %r635, %r636, %r637, %r638}, {%r687, %r688, %r689, %r690, %r691, %r692, %r693, %r694}, {%r1061, %r1060, %r1059, %r1058};
	wmma.mma.sync.aligned.row.row.m16n16k16.f16.f16 {%r727, %r728, %r729, %r730}, {%r640, %r641, %r642, %r643, %r644, %r645, %r646, %r647}, {%r660, %r661, %r662, %r663, %r664, %r665, %r666, %r667}, {%r1057, %r1056, %r1055, %r1054};
	wmma.mma.sync.aligned.row.row.m16n16k16.f16.f16 {%r731, %r732, %r733, %r734}, {%r640, %r641, %r642, %r643, %r644, %r645, %r646, %r647}, {%r669, %r670, %r671, %r672, %r673, %r674, %r675, %r676}, {%r1053, %r1052, %r1051, %r1050};
	wmma.mma.sync.aligned.row.row.m16n16k16.f16.f16 {%r735, %r736, %r737, %r738}, {%r640, %r641, %r642, %r643, %r644, %r645, %r646, %r647}, {%r678, %r679, %r680, %r681, %r682, %r683, %r684, %r685}, {%r1049, %r1048, %r1047, %r1046};
	wmma.mma.sync.aligned.row.row.m16n16k16.f16.f16 {%r739, %r740, %r741, %r742}, {%r640, %r641, %r642, %r643, %r644, %r645, %r646, %r647}, {%r687, %r688, %r689, %r690, %r691, %r692, %r693, %r694}, {%r1045, %r1044, %r1043, %r1042};
	wmma.mma.sync.aligned.row.row.m16n16k16.f16.f16 {%r743, %r744, %r745, %r746}, {%r649, %r650, %r651, %r652, %r653, %r654, %r655, %r656}, {%r660, %r661, %r662, %r663, %r664, %r665, %r666, %r667}, {%r1041, %r1040, %r1039, %r1038};
	wmma.mma.sync.aligned.row.row.m16n16k16.f16.f16 {%r747, %r748, %r749, %r750}, {%r649, %r650, %r651, %r652, %r653, %r654, %r655, %r656}, {%r669, %r670, %r671, %r672, %r673, %r674, %r675, %r676}, {%r1037, %r1036, %r1035, %r1034};
	wmma.mma.sync.aligned.row.row.m16n16k16.f16.f16 {%r751, %r752, %r753, %r754}, {%r649, %r650, %r651, %r652, %r653, %r654, %r655, %r656}, {%r678, %r679, %r680, %r681, %r682, %r683, %r684, %r685}, {%r1033, %r1032, %r1031, %r1030};
	wmma.mma.sync.aligned.row.row.m16n16k16.f16.f16 {%r755, %r756, %r757, %r758}, {%r649, %r650, %r651, %r652, %r653, %r654, %r655, %r656}, {%r687, %r688, %r689, %r690, %r691, %r692, %r693, %r694}, {%r1029, %r1028, %r1027, %r1026};
	add.s32 	%r759, %r620, 512;
	wmma.load.a.sync.aligned.row.m16n16k16.shared.f16 	{%r760, %r761, %r762, %r763, %r764, %r765, %r766, %r767}, [%r759], %r621;
	add.s32 	%r768, %r620, 1536;
	wmma.load.a.sync.aligned.row.m16n16k16.shared.f16 	{%r769, %r770, %r771, %r772, %r773, %r774, %r775, %r776}, [%r768], %r621;
	add.s32 	%r777, %r620, 2560;
	wmma.load.a.sync.aligned.row.m16n16k16.shared.f16 	{%r778, %r779, %r780, %r781, %r782, %r783, %r784, %r785}, [%r777], %r621;
	add.s32 	%r786, %r620, 3584;
	wmma.load.a.sync.aligned.row.m16n16k16.shared.f16 	{%r787, %r788, %r789, %r790, %r791, %r792, %r793, %r794}, [%r786], %r621;
	add.s32 	%r795, %r658, 12288;
	wmma.load.b.sync.aligned.row.m16n16k16.shared.f16 	{%r796, %r797, %r798, %r799, %r800, %r801, %r802, %r803}, [%r795], %r621;
	add.s32 	%r804, %r658, 12800;
	wmma.load.b.sync.aligned.row.m16n16k16.shared.f16 	{%r805, %r806, %r807, %r808, %r809, %r810, %r811, %r812}, [%r804], %r621;
	add.s32 	%r813, %r658, 13312;
	wmma.load.b.sync.aligned.row.m16n16k16.shared.f16 	{%r814, %r815, %r816, %r817, %r818, %r819, %r820, %r821}, [%r813], %r621;
	add.s32 	%r822, %r658, 13824;
	wmma.load.b.sync.aligned.row.m16n16k16.shared.f16 	{%r823, %r824, %r825, %r826, %r827, %r828, %r829, %r830}, [%r822], %r621;
	wmma.mma.sync.aligned.row.row.m16n16k16.f16.f16 {%r1089, %r1088, %r1087, %r1086}, {%r760, %r761, %r762, %r763, %r764, %r765, %r766, %r767}, {%r796, %r797, %r798, %r799, %r800, %r801, %r802, %r803}, {%r695, %r696, %r697, %r698};
	wmma.mma.sync.aligned.row.row.m16n16k16.f16.f16 {%r1085, %r1084, %r1083, %r1082}, {%r760, %r761, %r762, %r763, %r764, %r765, %r766, %r767}, {%r805, %r806, %r807, %r808, %r809, %r810, %r811, %r812}, {%r699, %r700, %r701, %r702};
	wmma.mma.sync.aligned.row.row.m16n16k16.f16.f16 {%r1081, %r1080, %r1079, %r1078}, {%r760, %r761, %r762, %r763, %r764, %r765, %r766, %r767}, {%r814, %r815, %r816, %r817, %r818, %r819, %r820, %r821}, {%r703, %r704, %r705, %r706};
	wmma.mma.sync.aligned.row.row.m16n16k16.f16.f16 {%r1077, %r1076, %r1075, %r1074}, {%r760, %r761, %r762, %r763, %r764, %r765, %r766, %r767}, {%r823, %r824, %r825, %r826, %r827, %r828, %r829, %r830}, {%r707, %r708, %r709, %r710};
	wmma.mma.sync.aligned.row.row.m16n16k16.f16.f16 {%r1073, %r1072, %r1071, %r1070}, {%r769, %r770, %r771, %r772, %r773, %r774, %r775, %r776}, {%r796, %r797, %r798, %r799, %r800, %r801, %r802, %r803}, {%r711, %r712, %r713, %r714};
	wmma.mma.sync.aligned.row.row.m16n16k16.f16.f16 {%r1069, %r1068, %r1067, %r1066}, {%r769, %r770, %r771, %r772, %r773, %r774, %r775, %r776}, {%r805, %r806, %r807, %r808, %r809, %r810, %r811, %r812}, {%r715, %r716, %r717, %r718};
	wmma.mma.sync.aligned.row.row.m16n16k16.f16.f16 {%r1065, %r1064, %r1063, %r1062}, {%r769, %r770, %r771, %r772, %r773, %r774, %r775, %r776}, {%r814, %r815, %r816, %r817, %r818, %r819, %r820, %r821}, {%r719, %r720, %r721, %r722};
	wmma.mma.sync.aligned.row.row.m16n16k16.f16.f16 {%r1061, %r1060, %r1059, %r1058}, {%r769, %r770, %r771, %r772, %r773, %r774, %r775, %r776}, {%r823, %r824, %r825, %r826, %r827, %r828, %r829, %r830}, {%r723, %r724, %r725, %r726};
	wmma.mma.sync.aligned.row.row.m16n16k16.f16.f16 {%r1057, %r1056, %r1055, %r1054}, {%r778, %r779, %r780, %r781, %r782, %r783, %r784, %r785}, {%r796, %r797, %r798, %r799, %r800, %r801, %r802, %r803}, {%r727, %r728, %r729, %r730};
	wmma.mma.sync.aligned.row.row.m16n16k16.f16.f16 {%r1053, %r1052, %r1051, %r1050}, {%r778, %r779, %r780, %r781, %r782, %r783, %r784, %r785}, {%r805, %r806, %r807, %r808, %r809, %r810, %r811, %r812}, {%r731, %r732, %r733, %r734};
	wmma.mma.sync.aligned.row.row.m16n16k16.f16.f16 {%r1049, %r1048, %r1047, %r1046}, {%r778, %r779, %r780, %r781, %r782, %r783, %r784, %r785}, {%r814, %r815, %r816, %r817, %r818, %r819, %r820, %r821}, {%r735, %r736, %r737, %r738};
	wmma.mma.sync.aligned.row.row.m16n16k16.f16.f16 {%r1045, %r1044, %r1043, %r1042}, {%r778, %r779, %r780, %r781, %r782, %r783, %r784, %r785}, {%r823, %r824, %r825, %r826, %r827, %r828, %r829, %r830}, {%r739, %r740, %r741, %r742};
	wmma.mma.sync.aligned.row.row.m16n16k16.f16.f16 {%r1041, %r1040, %r1039, %r1038}, {%r787, %r788, %r789, %r790, %r791, %r792, %r793, %r794}, {%r796, %r797, %r798, %r799, %r800, %r801, %r802, %r803}, {%r743, %r744, %r745, %r746};
	wmma.mma.sync.aligned.row.row.m16n16k16.f16.f16 {%r1037, %r1036, %r1035, %r1034}, {%r787, %r788, %r789, %r790, %r791, %r792, %r793, %r794}, {%r805, %r806, %r807, %r808, %r809, %r810, %r811, %r812}, {%r747, %r748, %r749, %r750};
	wmma.mma.sync.aligned.row.row.m16n16k16.f16.f16 {%r1033, %r1032, %r1031, %r1030}, {%r787, %r788, %r789, %r790, %r791, %r792, %r793, %r794}, {%r814, %r815, %r816, %r817, %r818, %r819, %r820, %r821}, {%r751, %r752, %r753, %r754};
	wmma.mma.sync.aligned.row.row.m16n16k16.f16.f16 {%r1029, %r1028, %r1027, %r1026}, {%r787, %r788, %r789, %r790, %r791, %r792, %r793, %r794}, {%r823, %r824, %r825, %r826, %r827, %r828, %r829, %r830}, {%r755, %r756, %r757, %r758};
	add.s32 	%r1014, %r1014, 1;
	shr.u32 	%r831, %r949, 5;
	setp.ne.s32 	%p3, %r1014, %r831;
	@%p3 bra 	$L__BB0_2;
$L__BB0_5:
	ld.param.u32 	%r947, [_Z6matmulP6__halfS0_S0_jjj_param_4];
	ld.param.u64 	%rd105, [_Z6matmulP6__halfS0_S0_jjj_param_2];
	cvta.to.global.u64 	%rd1, %rd105;
	mov.u32 	%r833, %tid.x;
	shl.b32 	%r834, %r833, 6;
	and.b32  	%r835, %r834, 2048;
	shl.b32 	%r836, %r833, 8;
	and.b32  	%r837, %r836, 245760;
	or.b32  	%r838, %r837, %r835;
	mov.u32 	%r839, shmem;
	add.s32 	%r840, %r839, %r838;
	mov.b32 	%r841, 16;
	wmma.store.d.sync.aligned.row.m16n16k16.shared.f16 	[%r840], {%r1089, %r1088, %r1087, %r1086}, %r841;
	add.s32 	%r842, %r840, 512;
	wmma.store.d.sync.aligned.row.m16n16k16.shared.f16 	[%r842], {%r1085, %r1084, %r1083, %r1082}, %r841;
	add.s32 	%r843, %r840, 1024;
	wmma.store.d.sync.aligned.row.m16n16k16.shared.f16 	[%r843], {%r1081, %r1080, %r1079, %r1078}, %r841;
	add.s32 	%r844, %r840, 1536;
	wmma.store.d.sync.aligned.row.m16n16k16.shared.f16 	[%r844], {%r1077, %r1076, %r1075, %r1074}, %r841;
	add.s32 	%r845, %r840, 4096;
	wmma.store.d.sync.aligned.row.m16n16k16.shared.f16 	[%r845], {%r1073, %r1072, %r1071, %r1070}, %r841;
	add.s32 	%r846, %r840, 4608;
	wmma.store.d.sync.aligned.row.m16n16k16.shared.f16 	[%r846], {%r1069, %r1068, %r1067, %r1066}, %r841;
	add.s32 	%r847, %r840, 5120;
	wmma.store.d.sync.aligned.row.m16n16k16.shared.f16 	[%r847], {%r1065, %r1064, %r1063, %r1062}, %r841;
	add.s32 	%r848, %r840, 5632;
	wmma.store.d.sync.aligned.row.m16n16k16.shared.f16 	[%r848], {%r1061, %r1060, %r1059, %r1058}, %r841;
	add.s32 	%r849, %r840, 8192;
	wmma.store.d.sync.aligned.row.m16n16k16.shared.f16 	[%r849], {%r1057, %r1056, %r1055, %r1054}, %r841;
	add.s32 	%r850, %r840, 8704;
	wmma.store.d.sync.aligned.row.m16n16k16.shared.f16 	[%r850], {%r1053, %r1052, %r1051, %r1050}, %r841;
	add.s32 	%r851, %r840, 9216;
	wmma.store.d.sync.aligned.row.m16n16k16.shared.f16 	[%r851], {%r1049, %r1048, %r1047, %r1046}, %r841;
	add.s32 	%r852, %r840, 9728;
	wmma.store.d.sync.aligned.row.m16n16k16.shared.f16 	[%r852], {%r1045, %r1044, %r1043, %r1042}, %r841;
	add.s32 	%r853, %r840, 12288;
	wmma.store.d.sync.aligned.row.m16n16k16.shared.f16 	[%r853], {%r1041, %r1040, %r1039, %r1038}, %r841;
	add.s32 	%r854, %r840, 12800;
	wmma.store.d.sync.aligned.row.m16n16k16.shared.f16 	[%r854], {%r1037, %r1036, %r1035, %r1034}, %r841;
	add.s32 	%r855, %r840, 13312;
	wmma.store.d.sync.aligned.row.m16n16k16.shared.f16 	[%r855], {%r1033, %r1032, %r1031, %r1030}, %r841;
	add.s32 	%r856, %r840, 13824;
	wmma.store.d.sync.aligned.row.m16n16k16.shared.f16 	[%r856], {%r1029, %r1028, %r1027, %r1026}, %r841;
	bar.sync 	0;
	shr.u32 	%r857, %r833, 7;
	and.b32  	%r858, %r833, 127;
	mov.u32 	%r859, %ctaid.x;
	shl.b32 	%r860, %r859, 7;
	mov.u32 	%r861, %ctaid.y;
	shl.b32 	%r862, %r861, 7;
	shl.b32 	%r863, %r833, 4;
	and.b32  	%r864, %r863, 1792;
	and.b32  	%r865, %r833, 15;
	or.b32  	%r228, %r864, %r865;
	add.s32 	%r1099, %r857, 3;
	and.b32  	%r866, %r833, 896;
	add.s32 	%r1098, %r866, 512;
	or.b32  	%r867, %r857, %r860;
	mad.lo.s32 	%r868, %r947, %r867, %r862;
	add.s32 	%r1090, %r868, %r858;
	add.s32 	%r1097, %r1090, %r947;
	shl.b32 	%r232, %r947, 3;
	add.s32 	%r869, %r867, 2;
	mad.lo.s32 	%r870, %r947, %r869, %r862;
	add.s32 	%r1096, %r870, %r858;
	add.s32 	%r871, %r867, 3;
	mad.lo.s32 	%r872, %r947, %r871, %r862;
	add.s32 	%r1095, %r872, %r858;
	add.s32 	%r873, %r867, 4;
	mad.lo.s32 	%r874, %r947, %r873, %r862;
	add.s32 	%r1094, %r874, %r858;
	add.s32 	%r875, %r867, 5;
	mad.lo.s32 	%r876, %r947, %r875, %r862;
	add.s32 	%r1093, %r876, %r858;
	add.s32 	%r877, %r867, 6;
	mad.lo.s32 	%r878, %r947, %r877, %r862;
	add.s32 	%r1092, %r878, %r858;
	add.s32 	%r879, %r867, 7;
	mad.lo.s32 	%r880, %r947, %r879, %r862;
	add.s32 	%r1091, %r880, %r858;
	mov.b32 	%r1100, 512;
$L__BB0_6:
	mul.wide.u32 	%rd87, %r1090, 2;
	add.s64 	%rd88, %rd1, %rd87;
	add.s32 	%r881, %r1098, -512;
	and.b32  	%r882, %r881, 30720;
	shl.b32 	%r883, %r1099, 4;
	add.s32 	%r884, %r883, -48;
	and.b32  	%r885, %r884, 240;
	or.b32  	%r886, %r228, %r882;
	add.s32 	%r887, %r886, %r885;
	shl.b32 	%r888, %r887, 1;
	add.s32 	%r890, %r839, %r888;
	ld.shared.u16 	%rs42, [%r890];
	st.global.u16 	[%rd88], %rs42;
	mul.wide.u32 	%rd89, %r1097, 2;
	add.s64 	%rd90, %rd1, %rd89;
	add.s32 	%r891, %r1098, -384;
	and.b32  	%r892, %r891, 30720;
	add.s32 	%r893, %r883, -32;
	and.b32  	%r894, %r893, 240;
	or.b32  	%r895, %r228, %r892;
	add.s32 	%r896, %r895, %r894;
	shl.b32 	%r897, %r896, 1;
	add.s32 	%r898, %r839, %r897;
	ld.shared.u16 	%rs43, [%r898];
	st.global.u16 	[%rd90], %rs43;
	mul.wide.u32 	%rd91, %r1096, 2;
	add.s64 	%rd92, %rd1, %rd91;
	add.s32 	%r899, %r1098, -256;
	and.b32  	%r900, %r899, 30720;
	add.s32 	%r901, %r883, -16;
	and.b32  	%r902, %r901, 240;
	or.b32  	%r903, %r228, %r900;
	add.s32 	%r904, %r903, %r902;
	shl.b32 	%r905, %r904, 1;
	add.s32 	%r906, %r839, %r905;
	ld.shared.u16 	%rs44, [%r906];
	st.global.u16 	[%rd92], %rs44;
	mul.wide.u32 	%rd93, %r1095, 2;
	add.s64 	%rd94, %rd1, %rd93;
	add.s32 	%r907, %r1098, -128;
	and.b32  	%r908, %r907, 30720;
	and.b32  	%r909, %r883, 240;
	or.b32  	%r910, %r228, %r908;
	add.s32 	%r911, %r910, %r909;
	shl.b32 	%r912, %r911, 1;
	add.s32 	%r913, %r839, %r912;
	ld.shared.u16 	%rs45, [%r913];
	st.global.u16 	[%rd94], %rs45;
	mul.wide.u32 	%rd95, %r1094, 2;
	add.s64 	%rd96, %rd1, %rd95;
	add.s32 	%r914, %r1098, 384;
	and.b32  	%r915, %r1098, 30720;
	add.s32 	%r916, %r883, 16;
	and.b32  	%r917, %r916, 240;
	or.b32  	%r918, %r228, %r915;
	add.s32 	%r919, %r918, %r917;
	shl.b32 	%r920, %r919, 1;
	add.s32 	%r921, %r839, %r920;
	ld.shared.u16 	%rs46, [%r921];
	st.global.u16 	[%rd96], %rs46;
	mul.wide.u32 	%rd97, %r1093, 2;
	add.s64 	%rd98, %rd1, %rd97;
	add.s32 	%r922, %r1098, 128;
	and.b32  	%r923, %r922, 30720;
	add.s32 	%r924, %r883, 32;
	and.b32  	%r925, %r924, 240;
	or.b32  	%r926, %r228, %r923;
	add.s32 	%r927, %r926, %r925;
	shl.b32 	%r928, %r927, 1;
	add.s32 	%r929, %r839, %r928;
	ld.shared.u16 	%rs47, [%r929];
	st.global.u16 	[%rd98], %rs47;
	mul.wide.u32 	%rd99, %r1092, 2;
	add.s64 	%rd100, %rd1, %rd99;
	add.s32 	%r930, %r1098, 256;
	and.b32  	%r931, %r930, 30720;
	add.s32 	%r932, %r883, 48;
	and.b32  	%r933, %r932, 240;
	or.b32  	%r934, %r228, %r931;
	add.s32 	%r935, %r934, %r933;
	shl.b32 	%r936, %r935, 1;
	add.s32 	%r937, %r839, %r936;
	ld.shared.u16 	%rs48, [%r937];
	st.global.u16 	[%rd100], %rs48;
	mul.wide.u32 	%rd101, %r1091, 2;
	add.s64 	%rd102, %rd1, %rd101;
	and.b32  	%r938, %r914, 30720;
	add.s32 	%r939, %r883, 64;
	and.b32  	%r940, %r939, 240;
	or.b32  	%r941, %r228, %r938;
	add.s32 	%r942, %r941, %r940;
	shl.b32 	%r943, %r942, 1;
	add.s32 	%r944, %r839, %r943;
	ld.shared.u16 	%rs49, [%r944];
	st.global.u16 	[%rd102], %rs49;
	add.s32 	%r1100, %r1100, 1024;
	add.s32 	%r1099, %r1099, 8;
	add.s32 	%r1098, %r1098, 1024;
	add.s32 	%r1097, %r1097, %r232;
	add.s32 	%r1096, %r1096, %r232;
	add.s32 	%r1095, %r1095, %r232;
	add.s32 	%r1094, %r1094, %r232;
	add.s32 	%r1093, %r1093, %r232;
	add.s32 	%r1092, %r1092, %r232;
	add.s32 	%r1091, %r1091, %r232;
	add.s32 	%r1090, %r1090, %r232;
	setp.ne.s32 	%p4, %r1100, 16896;
	@%p4 bra 	$L__BB0_6;
	ret;

}
	// .globl	_Z11matmul_vq14P6__halfhS0_S0_jjj
.visible .entry _Z11matmul_vq14P6__halfhS0_S0_jjj(
	.param .u64 .ptr .align 1 _Z11matmul_vq14P6__halfhS0_S0_jjj_param_0,
	.param .u8 _Z11matmul_vq14P6__halfhS0_S0_jjj_param_1,
	.param .u64 .ptr .align 1 _Z11matmul_vq14P6__halfhS0_S0_jjj_param_2,
	.param .u64 .ptr .align 1 _Z11matmul_vq14P6__halfhS0_S0_jjj_param_3,
	.param .u32 _Z11matmul_vq14P6__halfhS0_S0_jjj_param_4,
	.param .u32 _Z11matmul_vq14P6__halfhS0_S0_jjj_param_5,
	.param .u32 _Z11matmul_vq14P6__halfhS0_S0_jjj_param_6
)
{


	ret;

}


// ===== COMPILED SASS (sm_100) =====

	.target	sm_100

	.elftype	@"ET_EXEC"


//--------------------- .note.nv.tkinfo           --------------------------
	.section	.note.nv.tkinfo,"",@"SHT_NOTE"
	.sectionflags	@"SHF_NOTE_NV_TKINFO"
	.tkinfo
        /*0018*/ 	.word	0x00000002
        /*0030*/ 	.string	""
        /*0030*/ 	.string	"ptxas"
        /*0030*/ 	.string	"Cuda compilation tools, release 13.0, V13.0.88"
        /*0030*/ 	.string	"Build cuda_13.0.r13.0/compiler.36424714_0"
        /*0030*/ 	.string	"-arch sm_100 -m 64 "



//--------------------- .note.nv.cuinfo           --------------------------
	.section	.note.nv.cuinfo,"",@"SHT_NOTE"
	.sectionflags	@"SHF_NOTE_NV_CUINFO"
        /*0018*/ 	.short	0x0002
        /*001a*/ 	.short	0x0064
        /*001c*/ 	.short	0x0082
	.zero		2


//--------------------- .nv.info                  --------------------------
	.section	.nv.info,"",@"SHT_CUDA_INFO"
	.align	4


	//----- nvinfo : EIATTR_REGCOUNT
	.align		4
        /*0000*/ 	.byte	0x04, 0x2f
        /*0002*/ 	.short	(.L_1 - .L_0)
	.align		4
.L_0:
        /*0004*/ 	.word	index@(_Z6matmulP6__halfS0_S0_jjj)
        /*0008*/ 	.word	0x0000006a


	//----- nvinfo : EIATTR_FRAME_SIZE
	.align		4
.L_1:
        /*000c*/ 	.byte	0x04, 0x11
        /*000e*/ 	.short	(.L_3 - .L_2)
	.align		4
.L_2:
        /*0010*/ 	.word	index@(_Z6matmulP6__halfS0_S0_jjj)
        /*0014*/ 	.word	0x00000000


	//----- nvinfo : EIATTR_REGCOUNT
	.align		4
.L_3:
        /*0018*/ 	.byte	0x04, 0x2f
        /*001a*/ 	.short	(.L_5 - .L_4)
	.align		4
.L_4:
        /*001c*/ 	.word	index@(_Z11matmul_vq14P6__halfhS0_S0_jjj)
        /*0020*/ 	.word	0x00000004


	//----- nvinfo : EIATTR_FRAME_SIZE
	.align		4
.L_5:
        /*0024*/ 	.byte	0x04, 0x11
        /*0026*/ 	.short	(.L_7 - .L_6)
	.align		4
.L_6:
        /*0028*/ 	.word	index@(_Z11matmul_vq14P6__halfhS0_S0_jjj)
        /*002c*/ 	.word	0x00000000


	//----- nvinfo : EIATTR_MIN_STACK_SIZE
	.align		4
.L_7:
        /*0030*/ 	.byte	0x04, 0x12
        /*0032*/ 	.short	(.L_9 - .L_8)
	.align		4
.L_8:
        /*0034*/ 	.word	index@(_Z11matmul_vq14P6__halfhS0_S0_jjj)
        /*0038*/ 	.word	0x00000000


	//----- nvinfo : EIATTR_MIN_STACK_SIZE
	.align		4
.L_9:
        /*003c*/ 	.byte	0x04, 0x12
        /*003e*/ 	.short	(.L_11 - .L_10)
	.align		4
.L_10:
        /*0040*/ 	.word	index@(_Z6matmulP6__halfS0_S0_jjj)
        /*0044*/ 	.word	0x00000000
.L_11:


//--------------------- .nv.compat                --------------------------
	.section	.nv.compat,"",@"SHT_CUDA_COMPAT_INFO"
	.align	4
        /*0000*/ 	.byte	0x02, 0x09, 0x00, 0x00, 0x02, 0x02, 0x01, 0x00, 0x02, 0x05, 0x05, 0x00, 0x03, 0x07, 0x01, 0x01
        /*0010*/ 	.byte	0x02, 0x03, 0x00, 0x00, 0x02, 0x06, 0x01, 0x00, 0x04, 0x0b, 0x08, 0x00, 0x09, 0x00, 0x00, 0x00
        /*0020*/ 	.byte	0x00, 0x00, 0x00, 0x00


//--------------------- .nv.info._Z11matmul_vq14P6__halfhS0_S0_jjj --------------------------
	.section	.nv.info._Z11matmul_vq14P6__halfhS0_S0_jjj,"",@"SHT_CUDA_INFO"
	.sectionflags	@""
	.align	4


	//----- nvinfo : EIATTR_CUDA_API_VERSION
	.align		4
        /*0000*/ 	.byte	0x04, 0x37
        /*0002*/ 	.short	(.L_13 - .L_12)
.L_12:
        /*0004*/ 	.word	0x00000082


	//----- nvinfo : EIATTR_KPARAM_INFO
	.align		4
.L_13:
        /*0008*/ 	.byte	0x04, 0x17
        /*000a*/ 	.short	(.L_15 - .L_14)
.L_14:
        /*000c*/ 	.word	0x00000000
        /*0010*/ 	.short	0x0006
        /*0012*/ 	.short	0x0028
        /*0014*/ 	.byte	0x00, 0xf0, 0x11, 0x00


	//----- nvinfo : EIATTR_KPARAM_INFO
	.align		4
.L_15:
        /*0018*/ 	.byte	0x04, 0x17
        /*001a*/ 	.short	(.L_17 - .L_16)
.L_16:
        /*001c*/ 	.word	0x00000000
        /*0020*/ 	.short	0x0005
        /*0022*/ 	.short	0x0024
        /*0024*/ 	.byte	0x00, 0xf0, 0x11, 0x00


	//----- nvinfo : EIATTR_KPARAM_INFO
	.align		4
.L_17:
        /*0028*/ 	.byte	0x04, 0x17
        /*002a*/ 	.short	(.L_19 - .L_18)
.L_18:
        /*002c*/ 	.word	0x00000000
        /*0030*/ 	.short	0x0004
        /*0032*/ 	.short	0x0020
        /*0034*/ 	.byte	0x00, 0xf0, 0x11, 0x00


	//----- nvinfo : EIATTR_KPARAM_INFO
	.align		4
.L_19:
        /*0038*/ 	.byte	0x04, 0x17
        /*003a*/ 	.short	(.L_21 - .L_20)
.L_20:
        /*003c*/ 	.word	0x00000000
        /*0040*/ 	.short	0x0003
        /*0042*/ 	.short	0x0018
        /*0044*/ 	.byte	0x00, 0xf5, 0x21, 0x00


	//----- nvinfo : EIATTR_KPARAM_INFO
	.align		4
.L_21:
        /*0048*/ 	.byte	0x04, 0x17
        /*004a*/ 	.short	(.L_23 - .L_22)
.L_22:
        /*004c*/ 	.word	0x00000000
        /*0050*/ 	.short	0x0002
        /*0052*/ 	.short	0x0010
        /*0054*/ 	.byte	0x00, 0xf5, 0x21, 0x00


	//----- nvinfo : EIATTR_KPARAM_INFO
	.align		4
.L_23:
        /*0058*/ 	.byte	0x04, 0x17
        /*005a*/ 	.short	(.L_25 - .L_24)
.L_24:
        /*005c*/ 	.word	0x00000000
        /*0060*/ 	.short	0x0001
        /*0062*/ 	.short	0x0008
        /*0064*/ 	.byte	0x00, 0xf0, 0x05, 0x00


	//----- nvinfo : EIATTR_KPARAM_INFO
	.align		4
.L_25:
        /*0068*/ 	.byte	0x04, 0x17
        /*006a*/ 	.short	(.L_27 - .L_26)
.L_26:
        /*006c*/ 	.word	0x00000000
        /*0070*/ 	.short	0x0000
        /*0072*/ 	.short	0x0000
        /*0074*/ 	.byte	0x00, 0xf5, 0x21, 0x00


	//----- nvinfo : EIATTR_SPARSE_MMA_MASK
	.align		4
.L_27:
        /*0078*/ 	.byte	0x03, 0x50
        /*007a*/ 	.short	0x0000


	//----- nvinfo : EIATTR_MAXREG_COUNT
	.align		4
        /*007c*/ 	.byte	0x03, 0x1b
        /*007e*/ 	.short	0x00ff


	//----- nvinfo : EIATTR_MERCURY_ISA_VERSION
	.align		4
        /*0080*/ 	.byte	0x03, 0x5f
        /*0082*/ 	.short	0x0101


	//----- nvinfo : EIATTR_VRC_CTA_INIT_COUNT
	.align		4
        /*0084*/ 	.byte	0x02, 0x4a
	.zero		1
	.zero		1


	//----- nvinfo : EIATTR_EXIT_INSTR_OFFSETS
	.align		4
        /*0088*/ 	.byte	0x04, 0x1c
        /*008a*/ 	.short	(.L_29 - .L_28)


	//   ....[0]....
.L_28:
        /*008c*/ 	.word	0x00000010


	//----- nvinfo : EIATTR_CBANK_PARAM_SIZE
	.align		4
.L_29:
        /*0090*/ 	.byte	0x03, 0x19
        /*0092*/ 	.short	0x002c


	//----- nvinfo : EIATTR_PARAM_CBANK
	.align		4
        /*0094*/ 	.byte	0x04, 0x0a
        /*0096*/ 	.short	(.L_31 - .L_30)
	.align		4
.L_30:
        /*0098*/ 	.word	index@(.nv.constant0._Z11matmul_vq14P6__halfhS0_S0_jjj)
        /*009c*/ 	.short	0x0380
        /*009e*/ 	.short	0x002c


	//----- nvinfo : EIATTR_SW_WAR
	.align		4
.L_31:
        /*00a0*/ 	.byte	0x04, 0x36
        /*00a2*/ 	.short	(.L_33 - .L_32)
.L_32:
        /*00a4*/ 	.word	0x00000008
.L_33:


//--------------------- .nv.info._Z6matmulP6__halfS0_S0_jjj --------------------------
	.section	.nv.info._Z6matmulP6__halfS0_S0_jjj,"",@"SHT_CUDA_INFO"
	.sectionflags	@""
	.align	4


	//----- nvinfo : EIATTR_CUDA_API_VERSION
	.align		4
        /*0000*/ 	.byte	0x04, 0x37
        /*0002*/ 	.short	(.L_35 - .L_34)
.L_34:
        /*0004*/ 	.word	0x00000082


	//----- nvinfo : EIATTR_KPARAM_INFO
	.align		4
.L_35:
        /*0008*/ 	.byte	0x04, 0x17
        /*000a*/ 	.short	(.L_37 - .L_36)
.L_36:
        /*000c*/ 	.word	0x00000000
        /*0010*/ 	.short	0x0005
        /*0012*/ 	.short	0x0020
        /*0014*/ 	.byte	0x00, 0xf0, 0x11, 0x00


	//----- nvinfo : EIATTR_KPARAM_INFO
	.align		4
.L_37:
        /*0018*/ 	.byte	0x04, 0x17
        /*001a*/ 	.short	(.L_39 - .L_38)
.L_38:
        /*001c*/ 	.word	0x00000000
        /*0020*/ 	.short	0x0004
        /*0022*/ 	.short	0x001c
        /*0024*/ 	.byte	0x00, 0xf0, 0x11, 0x00


	//----- nvinfo : EIATTR_KPARAM_INFO
	.align		4
.L_39:
        /*0028*/ 	.byte	0x04, 0x17
        /*002a*/ 	.short	(.L_41 - .L_40)
.L_40:
        /*002c*/ 	.word	0x00000000
        /*0030*/ 	.short	0x0003
        /*0032*/ 	.short	0x0018
        /*0034*/ 	.byte	0x00, 0xf0, 0x11, 0x00


	//----- nvinfo : EIATTR_KPARAM_INFO
	.align		4
.L_41:
        /*0038*/ 	.byte	0x04, 0x17
        /*003a*/ 	.short	(.L_43 - .L_42)
.L_42:
        /*003c*/ 	.word	0x00000000
        /*0040*/ 	.short	0x0002
        /*0042*/ 	.short	0x0010
        /*0044*/ 	.byte	0x00, 0xf5, 0x21, 0x00


	//----- nvinfo : EIATTR_KPARAM_INFO
	.align		4
.L_43:
        /*0048*/ 	.byte	0x04, 0x17
        /*004a*/ 	.short	(.L_45 - .L_44)
.L_44:
        /*004c*/ 	.word	0x00000000
        /*0050*/ 	.short	0x0001
        /*0052*/ 	.short	0x0008
        /*0054*/ 	.byte	0x00, 0xf5, 0x21, 0x00


	//----- nvinfo : EIATTR_KPARAM_INFO
	.align		4
.L_45:
        /*0058*/ 	.byte	0x04, 0x17
        /*005a*/ 	.short	(.L_47 - .L_46)
.L_46:
        /*005c*/ 	.word	0x00000000
        /*0060*/ 	.short	0x0000
        /*0062*/ 	.short	0x0000
        /*0064*/ 	.byte	0x00, 0xf5, 0x21, 0x00


	//----- nvinfo : EIATTR_SPARSE_MMA_MASK
	.align		4
.L_47:
        /*0068*/ 	.byte	0x03, 0x50
        /*006a*/ 	.short	0x0000


	//----- nvinfo : EIATTR_WMMA_USED
	.align		4
        /*006c*/ 	.byte	0x01, 0x2b
	.zero		2


	//----- nvinfo : EIATTR_MAXREG_COUNT
	.align		4
        /*0070*/ 	.byte	0x03, 0x1b
        /*0072*/ 	.short	0x00ff


	//----- nvinfo : EIATTR_NUM_BARRIERS
	.align		4
        /*0074*/ 	.byte	0x02, 0x4c
        /*0076*/ 	.byte	0x01
	.zero		1


	//----- nvinfo : EIATTR_MERCURY_ISA_VERSION
	.align		4
        /*0078*/ 	.byte	0x03, 0x5f
        /*007a*/ 	.short	0x0101


	//----- nvinfo : EIATTR_VRC_CTA_INIT_COUNT
	.align		4
        /*007c*/ 	.byte	0x02, 0x4a
	.zero		1
	.zero		1


	//----- nvinfo : EIATTR_EXIT_INSTR_OFFSETS
	.align		4
        /*0080*/ 	.byte	0x04, 0x1c
        /*0082*/ 	.short	(.L_49 - .L_48)


	//   ....[0]....
.L_48:
        /*0084*/ 	.word	0x000040b0


	//----- nvinfo : EIATTR_CBANK_PARAM_SIZE
	.align		4
.L_49:
        /*0088*/ 	.byte	0x03, 0x19
        /*008a*/ 	.short	0x0024


	//----- nvinfo : EIATTR_PARAM_CBANK
	.align		4
        /*008c*/ 	.byte	0x04, 0x0a
        /*008e*/ 	.short	(.L_51 - .L_50)
	.align		4
.L_50:
        /*0090*/ 	.word	index@(.nv.constant0._Z6matmulP6__halfS0_S0_jjj)
        /*0094*/ 	.short	0x0380
        /*0096*/ 	.short	0x0024


	//----- nvinfo : EIATTR_SW_WAR
	.align		4
.L_51:
        /*0098*/ 	.byte	0x04, 0x36
        /*009a*/ 	.short	(.L_53 - .L_52)
.L_52:
        /*009c*/ 	.word	0x00000008
.L_53:


//--------------------- .nv.callgraph             --------------------------
	.section	.nv.callgraph,"",@"SHT_CUDA_CALLGRAPH"
	.align	4
	.sectionentsize	8
	.align		4
        /*0000*/ 	.word	0x00000000
	.align		4
        /*0004*/ 	.word	0xffffffff
	.align		4
        /*0008*/ 	.word	0x00000000
	.align		4
        /*000c*/ 	.word	0xfffffffe
	.align		4
        /*0010*/ 	.word	0x00000000
	.align		4
        /*0014*/ 	.word	0xfffffffd
	.align		4
        /*0018*/ 	.word	0x00000000
	.align		4
        /*001c*/ 	.word	0xfffffffc


//--------------------- .text._Z11matmul_vq14P6__halfhS0_S0_jjj --------------------------
	.section	.text._Z11matmul_vq14P6__halfhS0_S0_jjj,"ax",@progbits
	.align	128
        .global         _Z11matmul_vq14P6__halfhS0_S0_jjj
        .type           _Z11matmul_vq14P6__halfhS0_S0_jjj,@function
        .size           _Z11matmul_vq14P6__halfhS0_S0_jjj,(.L_x_5 - _Z11matmul_vq14P6__halfhS0_S0_jjj)
        .other          _Z11matmul_vq14P6__halfhS0_S0_jjj,@"STO_CUDA_ENTRY STV_DEFAULT"
_Z11matmul_vq14P6__halfhS0_S0_jjj:
.text._Z11matmul_vq14P6__halfhS0_S0_jjj:
[----:B------:R-:W-:Y:S01]  /*0000*/  LDC R1, c[0x0][0x37c] ;  /* 0x0000df00ff017b82 */ /* 0x000fe20000000800 */
[----:B------:R-:W-:Y:S05]  /*0010*/  EXIT ;  /* 0x000000000000794d */ /* 0x000fea0003800000 */
.L_x_0:
[----:B------:R-:W-:-:S00]  /*0020*/  BRA `(.L_x_0) ;  /* 0xfffffffc00fc7947 */ /* 0x000fc0000383ffff */
[----:B------:R-:W-:-:S00]  /*0030*/  NOP ;  /* 0x0000000000007918 */ /* 0x000fc00000000000 */
        /* <DEDUP_REMOVED lines=12> */
.L_x_5:


//--------------------- .text._Z6matmulP6__halfS0_S0_jjj --------------------------
	.section	.text._Z6matmulP6__halfS0_S0_jjj,"ax",@progbits
	.align	128
        .global         _Z6matmulP6__halfS0_S0_jjj
        .type           _Z6matmulP6__halfS0_S0_jjj,@function
        .size           _Z6matmulP6__halfS0_S0_jjj,(.L_x_6 - _Z6matmulP6__halfS0_S0_jjj)
        .other          _Z6matmulP6__halfS0_S0_jjj,@"STO_CUDA_ENTRY STV_DEFAULT"
_Z6matmulP6__halfS0_S0_jjj:
.text._Z6matmulP6__halfS0_S0_jjj:
[----:B------:R-:W-:Y:S01]  /*0000*/  LDC R1, c[0x0][0x37c] ;  /* 0x0000df00ff017b82 */ /* 0x000fe20000000800 */
[----:B------:R-:W0:Y:S01]  /*0010*/  LDCU UR6, c[0x0][0x3a0] ;  /* 0x00007400ff0677ac */ /* 0x000e220008000800 */
[----:B------:R-:W-:Y:S02]  /*0020*/  CS2R R96, SRZ ;  /* 0x0000000000607805 */ /* 0x000fe4000001ff00 */
[----:B------:R-:W-:Y:S02]  /*0030*/  CS2R R94, SRZ ;  /* 0x00000000005e7805 */ /* 0x000fe4000001ff00 */
[----:B------:R-:W-:Y:S02]  /*0040*/  CS2R R68, SRZ ;  /* 0x0000000000447805 */ /* 0x000fe4000001ff00 */
[----:B------:R-:W-:Y:S02]  /*0050*/  CS2R R62, SRZ ;  /* 0x00000000003e7805 */ /* 0x000fe4000001ff00 */
[----:B------:R-:W-:-:S02]  /*0060*/  CS2R R86, SRZ ;  /* 0x0000000000567805 */ /* 0x000fc4000001ff00 */
[----:B------:R-:W-:Y:S02]  /*0070*/  CS2R R82, SRZ ;  /* 0x0000000000527805 */ /* 0x000fe4000001ff00 */
        /* <DEDUP_REMOVED lines=10> */
[----:B------:R-:W-:Y:S01]  /*0120*/  CS2R R90, SRZ ;  /* 0x00000000005a7805 */ /* 0x000fe2000001ff00 */
[----:B0-----:R-:W-:Y:S01]  /*0130*/  UISETP.GE.U32.AND UP0, UPT, UR6, 0x20, UPT ;  /* 0x000000200600788c */ /* 0x001fe2000bf06070 */
        /* <DEDUP_REMOVED lines=14> */
[----:B------:R-:W-:Y:S01]  /*0220*/  CS2R R58, SRZ ;  /* 0x00000000003a7805 */ /* 0x000fe2000001ff00 */
[----:B------:R-:W0:Y:S01]  /*0230*/  LDCU.64 UR8, c[0x0][0x358] ;  /* 0x00006b00ff0877ac */ /* 0x000e220008000a00 */
[----:B------:R-:W-:Y:S05]  /*0240*/  BRA.U !UP0, `(.L_x_1) ;  /* 0x0000003108007547 */ /* 0x000fea000b800000 */
[----:B------:R-:W1:Y:S01]  /*0250*/  S2R R0, SR_TID.X ;  /* 0x0000000000007919 */ /* 0x000e620000002100 */
[----:B------:R-:W-:Y:S01]  /*0260*/  IMAD.MOV.U32 R98, RZ, RZ, RZ ;  /* 0x000000ffff627224 */ /* 0x000fe200078e00ff */
[----:B------:R-:W-:Y:S01]  /*0270*/  CS2R R94, SRZ ;  /* 0x00000000005e7805 */ /* 0x000fe2000001ff00 */
[----:B------:R-:W-:Y:S01]  /*0280*/  IMAD.MOV.U32 R96, RZ, RZ, RZ ;  /* 0x000000ffff607224 */ /* 0x000fe200078e00ff */
        /* <DEDUP_REMOVED lines=30> */
[----:B-1----:R-:W-:Y:S02]  /*0470*/  SHF.R.U32.HI R100, RZ, 0x7, R0 ;  /* 0x00000007ff647819 */ /* 0x002fe40000011600 */
[----:B------:R-:W-:-:S07]  /*0480*/  LOP3.LUT R99, R0, 0x380, RZ, 0xc0, !PT ;  /* 0x0000038000637812 */ /* 0x000fce00078ec0ff */
.L_x_2:
[----:B------:R-:W1:Y:S01]  /*0490*/  S2UR UR4, SR_CTAID.X ;  /* 0x00000000000479c3 */ /* 0x000e620000002500 */
[----:B------:R-:W-:Y:S01]  /*04a0*/  SHF.R.U32.HI R12, RZ, 0x5, R0 ;  /* 0x00000005ff0c7819 */ /* 0x000fe20000011600 */
[----:B------:R-:W-:-:S05]  /*04b0*/  IMAD.SHL.U32 R9, R98, 0x20, RZ ;  /* 0x0000002062097824 */ /* 0x000fca00078e00ff */
[----:B------:R-:W-:Y:S01]  /*04c0*/  LOP3.LUT R14, R9, 0x1f, R0, 0xf8, !PT ;  /* 0x0000001f090e7812 */ /* 0x000fe200078ef800 */
[----:B------:R-:W2:Y:S01]  /*04d0*/  LDC.64 R24, c[0x0][0x380] ;  /* 0x0000e000ff187b82 */ /* 0x000ea20000000a00 */
[----:B-1----:R-:W-:-:S06]  /*04e0*/  USHF.L.U32 UR4, UR4, 0x7, URZ ;  /* 0x0000000704047899 */ /* 0x002fcc00080006ff */
[----:B------:R-:W-:-:S04]  /*04f0*/  LOP3.LUT R15, R12, UR4, RZ, 0xfc, !PT ;  /* 0x000000040c0f7c12 */ /* 0x000fc8000f8efcff */
[C---:B------:R-:W-:Y:S01]  /*0500*/  IADD3 R13, PT, PT, R15.reuse, 0x4, RZ ;  /* 0x000000040f0d7810 */ /* 0x040fe20007ffe0ff */
[----:B------:R-:W-:-:S04]  /*0510*/  IMAD R11, R15, UR6, R14 ;  /* 0x000000060f0b7c24 */ /* 0x000fc8000f8e020e */
[----:B------:R-:W-:Y:S02]  /*0520*/  IMAD R13, R13, UR6, R14 ;  /* 0x000000060d0d7c24 */ /* 0x000fe4000f8e020e */
[----:B--2---:R-:W-:-:S04]  /*0530*/  IMAD.WIDE.U32 R10, R11, 0x2, R24 ;  /* 0x000000020b0a7825 */ /* 0x004fc800078e0018 */
[----:B------:R-:W-:Y:S01]  /*0540*/  IMAD.WIDE.U32 R26, R13, 0x2, R24 ;  /* 0x000000020d1a7825 */ /* 0x000fe200078e0018 */
[----:B0-----:R0:W2:Y:S03]  /*0550*/  LDG.E.U16 R37, desc[UR8][R10.64] ;  /* 0x000000080a257981 */ /* 0x0010a6000c1e1500 */
[----:B------:R-:W-:Y:S01]  /*0560*/  VIADD R13, R15, 0x8 ;  /* 0x000000080f0d7836 */ /* 0x000fe20000000000 */
[----:B------:R1:W3:Y:S03]  /*0570*/  LDG.E.U16 R36, desc[UR8][R26.64] ;  /* 0x000000081a247981 */ /* 0x0002e6000c1e1500 */
[----:B------:R-:W-:-:S04]  /*0580*/  IMAD R13, R13, UR6, R14 ;  /* 0x000000060d0d7c24 */ /* 0x000fc8000f8e020e */
[----:B------:R-:W-:-:S05]  /*0590*/  IMAD.WIDE.U32 R38, R13, 0x2, R24 ;  /* 0x000000020d267825 */ /* 0x000fca00078e0018 */
[----:B------:R-:W4:Y:S01]  /*05a0*/  LDG.E.U16 R43, desc[UR8][R38.64] ;  /* 0x00000008262b7981 */ /* 0x000f22000c1e1500 */
[----:B------:R-:W-:-:S04]  /*05b0*/  VIADD R13, R15, 0xc ;  /* 0x0000000c0f0d7836 */ /* 0x000fc80000000000 */
[----:B------:R-:W-:-:S04]  /*05c0*/  IMAD R13, R13, UR6, R14 ;  /* 0x000000060d0d7c24 */ /* 0x000fc8000f8e020e */
[----:B------:R-:W-:-:S04]  /*05d0*/  IMAD.WIDE.U32 R44, R13, 0x2, R24 ;  /* 0x000000020d2c7825 */ /* 0x000fc800078e0018 */
[----:B------:R-:W-:Y:S01]  /*05e0*/  VIADD R13, R15, 0x10 ;  /* 0x000000100f0d7836 */ /* 0x000fe20000000000 */
[----:B------:R-:W5:Y:S03]  /*05f0*/  LDG.E.U16 R42, desc[UR8][R44.64] ;  /* 0x000000082c2a7981 */ /* 0x000f66000c1e1500 */
[----:B------:R-:W-:Y:S01]  /*0600*/  IMAD R13, R13, UR6, R14 ;  /* 0x000000060d0d7c24 */ /* 0x000fe2000f8e020e */
[----:B0-----:R-:W-:-:S03]  /*0610*/  IADD3 R11, PT, PT, R15, 0x14, RZ ;  /* 0x000000140f0b7810 */ /* 0x001fc60007ffe0ff */
[----:B------:R-:W-:Y:S01]  /*0620*/  IMAD.WIDE.U32 R40, R13, 0x2, R24 ;  /* 0x000000020d287825 */ /* 0x000fe200078e0018 */
[----:B------:R-:W0:Y:S03]  /*0630*/  S2UR UR5, SR_CgaCtaId ;  /* 0x00000000000579c3 */ /* 0x000e260000008800 */
[----:B------:R-:W-:Y:S02]  /*0640*/  IMAD R11, R11, UR6, R14 ;  /* 0x000000060b0b7c24 */ /* 0x000fe4000f8e020e */
[----:B------:R1:W5:Y:S01]  /*0650*/  LDG.E.U16 R41, desc[UR8][R40.64] ;  /* 0x0000000828297981 */ /* 0x000362000c1e1500 */
[----:B------:R-:W-:Y:S02]  /*0660*/  VIADD R13, R15, 0x18 ;  /* 0x000000180f0d7836 */ /* 0x000fe40000000000 */
[----:B------:R-:W-:-:S04]  /*0670*/  IMAD.WIDE.U32 R10, R11, 0x2, R24 ;  /* 0x000000020b0a7825 */ /* 0x000fc800078e0018 */
[----:B------:R-:W-:Y:S01]  /*0680*/  IMAD R13, R13, UR6, R14 ;  /* 0x000000060d0d7c24 */ /* 0x000fe2000f8e020e */
[----:B------:R0:W5:Y:S01]  /*0690*/  LDG.E.U16 R39, desc[UR8][R10.64] ;  /* 0x000000080a277981 */ /* 0x000162000c1e1500 */
[----:B------:R-:W-:Y:S01]  /*06a0*/  IMAD.SHL.U32 R8, R0, 0x10, RZ ;  /* 0x0000001000087824 */ /* 0x000fe200078e00ff */
[----:B------:R-:W-:Y:S01]  /*06b0*/  UMOV UR4, 0x400 ;  /* 0x0000040000047882 */ /* 0x000fe20000000000 */
[----:B-1----:R-:W-:-:S03]  /*06c0*/  IMAD.WIDE.U32 R26, R13, 0x2, R24 ;  /* 0x000000020d1a7825 */ /* 0x002fc600078e0018 */
[----:B------:R-:W-:Y:S01]  /*06d0*/  LOP3.LUT R13, R8, 0x100, RZ, 0xc0, !PT ;  /* 0x00000100080d7812 */ /* 0x000fe200078ec0ff */
[----:B------:R-:W-:Y:S01]  /*06e0*/  VIADD R40, R12, 0x4 ;  /* 0x000000040c287836 */ /* 0x000fe20000000000 */
[----:B------:R1:W5:Y:S01]  /*06f0*/  LDG.E.U16 R38, desc[UR8][R26.64] ;  /* 0x000000081a267981 */ /* 0x000362000c1e1500 */
[----:B------:R-:W-:Y:S01]  /*0700*/  VIADD R45, R15, 0x1c ;  /* 0x0000001c0f2d7836 */ /* 0x000fe20000000000 */
[--C-:B------:R-:W-:Y:S01]  /*0710*/  LOP3.LUT R13, R13, 0xf, R0.reuse, 0xf8, !PT ;  /* 0x0000000f0d0d7812 */ /* 0x100fe200078ef800 */
[C---:B0-----:R-:W-:Y:S01]  /*0720*/  IMAD.SHL.U32 R11, R40.reuse, 0x10, RZ ;  /* 0x00000010280b7824 */ /* 0x041fe200078e00ff */
[----:B------:R-:W-:Y:S01]  /*0730*/  SHF.R.U32.HI R10, RZ, 0x1, R0 ;  /* 0x00000001ff0a7819 */ /* 0x000fe20000011600 */
[----:B------:R-:W-:Y:S01]  /*0740*/  ULEA UR4, UR5, UR4, 0x18 ;  /* 0x0000000405047291 */ /* 0x000fe2000f8ec0ff */
[----:B------:R-:W-:Y:S01]  /*0750*/  SHF.L.U32 R44, R40, 0x5, RZ ;  /* 0x00000005282c7819 */ /* 0x000fe200000006ff */
[----:B------:R-:W-:Y:S01]  /*0760*/  IMAD R45, R45, UR6, R14 ;  /* 0x000000062d2d7c24 */ /* 0x000fe2000f8e020e */
[----:B------:R-:W-:-:S02]  /*0770*/  LOP3.LUT R10, R10, 0xf0, RZ, 0xc0, !PT ;  /* 0x000000f00a0a7812 */ /* 0x000fc400078ec0ff */
[C---:B-1----:R-:W-:Y:S02]  /*0780*/  LOP3.LUT R27, R13.reuse, 0x200, R0, 0xf8, !PT ;  /* 0x000002000d1b7812 */ /* 0x042fe400078ef800 */
[----:B------:R-:W-:Y:S02]  /*0790*/  LOP3.LUT R44, R13, 0x600, R44, 0xf8, !PT ;  /* 0x000006000d2c7812 */ /* 0x000fe400078ef82c */
[----:B------:R-:W-:Y:S02]  /*07a0*/  LOP3.LUT R11, R11, 0xf0, RZ, 0xc0, !PT ;  /* 0x000000f00b0b7812 */ /* 0x000fe400078ec0ff */
[----:B------:R-:W-:Y:S02]  /*07b0*/  LOP3.LUT R27, R27, R10, RZ, 0xfc, !PT ;  /* 0x0000000a1b1b7212 */ /* 0x000fe400078efcff */
[----:B------:R-:W-:Y:S01]  /*07c0*/  LOP3.LUT R26, R44, R11, RZ, 0xfc, !PT ;  /* 0x0000000b2c1a7212 */ /* 0x000fe200078efcff */
[----:B------:R-:W-:Y:S01]  /*07d0*/  IMAD.WIDE.U32 R44, R45, 0x2, R24 ;  /* 0x000000022d2c7825 */ /* 0x000fe200078e0018 */
[----:B------:R-:W-:-:S02]  /*07e0*/  LEA R40, R27, UR4, 0x1 ;  /* 0x000000041b287c11 */ /* 0x000fc4000f8e08ff */
[C---:B------:R-:W-:Y:S02]  /*07f0*/  LOP3.LUT R27, R15.reuse, 0x20, RZ, 0xfc, !PT ;  /* 0x000000200f1b7812 */ /* 0x040fe400078efcff */
[----:B------:R-:W-:Y:S01]  /*0800*/  LEA R51, R26, UR4, 0x1 ;  /* 0x000000041a337c11 */ /* 0x000fe2000f8e08ff */
[----:B------:R-:W5:Y:S01]  /*0810*/  LDG.E.U16 R44, desc[UR8][R44.64] ;  /* 0x000000082c2c7981 */ /* 0x000f62000c1e1500 */
[----:B------:R-:W-:Y:S02]  /*0820*/  VIADD R47, R15, 0x24 ;  /* 0x000000240f2f7836 */ /* 0x000fe40000000000 */
[--C-:B------:R-:W-:Y:S02]  /*0830*/  IMAD R27, R27, UR6, R14.reuse ;  /* 0x000000061b1b7c24 */ /* 0x100fe4000f8e020e */
[----:B------:R-:W-:Y:S02]  /*0840*/  IMAD R47, R47, UR6, R14 ;  /* 0x000000062f2f7c24 */ /* 0x000fe4000f8e020e */
[----:B------:R-:W-:-:S04]  /*0850*/  IMAD.WIDE.U32 R26, R27, 0x2, R24 ;  /* 0x000000021b1a7825 */ /* 0x000fc800078e0018 */
[----:B------:R-:W-:Y:S01]  /*0860*/  IMAD.WIDE.U32 R46, R47, 0x2, R24 ;  /* 0x000000022f2e7825 */ /* 0x000fe200078e0018 */
[----:B------:R0:W5:Y:S05]  /*0870*/  LDG.E.U16 R49, desc[UR8][R26.64] ;  /* 0x000000081a317981 */ /* 0x00016a000c1e1500 */
[----:B------:R1:W5:Y:S01]  /*0880*/  LDG.E.U16 R46, desc[UR8][R46.64] ;  /* 0x000000082e2e7981 */ /* 0x000362000c1e1500 */
[----:B------:R-:W-:Y:S01]  /*0890*/  IADD3 R48, PT, PT, R0, 0x100, RZ ;  /* 0x0000010000307810 */ /* 0x000fe20007ffe0ff */
[----:B------:R-:W-:Y:S02]  /*08a0*/  VIADD R12, R12, 0xc ;  /* 0x0000000c0c0c7836 */ /* 0x000fe40000000000 */
[----:B--2---:R2:W-:Y:S04]  /*08b0*/  STS.U16 [R40], R37 ;  /* 0x0000002528007388 */ /* 0x0045e80000000400 */
[----:B---3--:R3:W-:Y:S01]  /*08c0*/  STS.U16 [R51], R36 ;  /* 0x0000002433007388 */ /* 0x0087e20000000400 */
[----:B--2---:R-:W-:Y:S01]  /*08d0*/  LOP3.LUT R37, R13, 0x600, R48, 0xf8, !PT ;  /* 0x000006000d257812 */ /* 0x004fe200078ef830 */
[C---:B---3--:R-:W-:Y:S01]  /*08e0*/  IMAD.SHL.U32 R36, R12.reuse, 0x20, RZ ;  /* 0x000000200c247824 */ /* 0x048fe200078e00ff */
[----:B------:R-:W-:-:S02]  /*08f0*/  SHF.L.U32 R12, R12, 0x4, RZ ;  /* 0x000000040c0c7819 */ /* 0x000fc400000006ff */
[----:B------:R-:W-:Y:S02]  /*0900*/  LOP3.LUT R37, R37, 0x80, R10, 0xf6, !PT ;  /* 0x0000008025257812 */ /* 0x000fe400078ef60a */
[----:B0-----:R-:W-:Y:S02]  /*0910*/  LOP3.LUT R27, R13, 0x600, R36, 0xf8, !PT ;  /* 0x000006000d1b7812 */ /* 0x001fe400078ef824 */
[----:B------:R-:W-:Y:S02]  /*0920*/  LOP3.LUT R12, R12, 0xf0, RZ, 0xc0, !PT ;  /* 0x000000f00c0c7812 */ /* 0x000fe400078ec0ff */
[----:B------:R-:W-:Y:S02]  /*0930*/  LEA R50, R37, UR4, 0x1 ;  /* 0x0000000425327c11 */ /* 0x000fe4000f8e08ff */
[----:B------:R-:W-:Y:S01]  /*0940*/  LOP3.LUT R27, R27, R12, RZ, 0xfc, !PT ;  /* 0x0000000c1b1b7212 */ /* 0x000fe200078efcff */
[----:B------:R-:W-:Y:S02]  /*0950*/  VIADD R37, R15, 0x28 ;  /* 0x000000280f257836 */ /* 0x000fe40000000000 */
[----:B----4-:R0:W-:Y:S02]  /*0960*/  STS.U16 [R50], R43 ;  /* 0x0000002b32007388 */ /* 0x0101e40000000400 */
[----:B------:R-:W-:Y:S01]  /*0970*/  IMAD R37, R37, UR6, R14 ;  /* 0x0000000625257c24 */ /* 0x000fe2000f8e020e */
[----:B0-----:R-:W-:Y:S01]  /*0980*/  LEA R43, R27, UR4, 0x1 ;  /* 0x000000041b2b7c11 */ /* 0x001fe2000f8e08ff */
[----:B------:R-:W-:-:S04]  /*0990*/  VIADD R27, R15, 0x2c ;  /* 0x0000002c0f1b7836 */ /* 0x000fc80000000000 */
[----:B------:R-:W-:Y:S02]  /*09a0*/  IMAD R27, R27, UR6, R14 ;  /* 0x000000061b1b7c24 */ /* 0x000fe4000f8e020e */
[----:B------:R-:W-:-:S04]  /*09b0*/  IMAD.WIDE.U32 R36, R37, 0x2, R24 ;  /* 0x0000000225247825 */ /* 0x000fc800078e0018 */
[----:B------:R-:W-:Y:S01]  /*09c0*/  IMAD.WIDE.U32 R26, R27, 0x2, R24 ;  /* 0x000000021b1a7825 */ /* 0x000fe200078e0018 */
[----:B------:R0:W2:Y:S04]  /*09d0*/  LDG.E.U16 R48, desc[UR8][R36.64] ;  /* 0x0000000824307981 */ /* 0x0000a8000c1e1500 */
[----:B------:R3:W4:Y:S01]  /*09e0*/  LDG.E.U16 R45, desc[UR8][R26.64] ;  /* 0x000000081a2d7981 */ /* 0x000722000c1e1500 */
[----:B------:R-:W-:-:S05]  /*09f0*/  VIADD R50, R0, 0x200 ;  /* 0x0000020000327836 */ /* 0x000fca0000000000 */
[----:B-1----:R-:W-:Y:S01]  /*0a00*/  LOP3.LUT R47, R13, 0x600, R50, 0xf8, !PT ;  /* 0x000006000d2f7812 */ /* 0x002fe200078ef832 */
[----:B-----5:R1:W-:Y:S01]  /*0a10*/  STS.U16 [R43], R42 ;  /* 0x0000002a2b007388 */ /* 0x0203e20000000400 */
[----:B0-----:R-:W-:Y:S02]  /*0a20*/  VIADD R37, R15, 0x30 ;  /* 0x000000300f257836 */ /* 0x001fe40000000000 */
[----:B------:R-:W-:Y:S02]  /*0a30*/  LOP3.LUT R47, R47, R10, RZ, 0xfc, !PT ;  /* 0x0000000a2f2f7212 */ /* 0x000fe400078efcff */
[----:B------:R-:W-:Y:S02]  /*0a40*/  IMAD R37, R37, UR6, R14 ;  /* 0x0000000625257c24 */ /* 0x000fe4000f8e020e */
[----:B------:R-:W-:Y:S02]  /*0a50*/  LEA R50, R47, UR4, 0x1 ;  /* 0x000000042f327c11 */ /* 0x000fe4000f8e08ff */
[----:B-1----:R-:W-:Y:S01]  /*0a60*/  IADD3 R42, PT, PT, R0, 0x280, RZ ;  /* 0x00000280002a7810 */ /* 0x002fe20007ffe0ff */
[----:B---3--:R-:W-:-:S03]  /*0a70*/  VIADD R27, R15, 0x34 ;  /* 0x000000340f1b7836 */ /* 0x008fc60000000000 */
[----:B------:R-:W-:Y:S01]  /*0a80*/  LOP3.LUT R42, R13, 0x600, R42, 0xf8, !PT ;  /* 0x000006000d2a7812 */ /* 0x000fe200078ef82a */
[----:B------:R0:W-:Y:S01]  /*0a90*/  STS.U16 [R50], R41 ;  /* 0x0000002932007388 */ /* 0x0001e20000000400 */
[----:B------:R-:W-:Y:S02]  /*0aa0*/  IMAD.WIDE.U32 R36, R37, 0x2, R24 ;  /* 0x0000000225247825 */ /* 0x000fe400078e0018 */
[----:B------:R-:W-:Y:S02]  /*0ab0*/  LOP3.LUT R42, R42, R11, RZ, 0xfc, !PT ;  /* 0x0000000b2a2a7212 */ /* 0x000fe400078efcff */
[----:B------:R-:W-:Y:S01]  /*0ac0*/  IMAD R27, R27, UR6, R14 ;  /* 0x000000061b1b7c24 */ /* 0x000fe2000f8e020e */
[----:B------:R1:W3:Y:S01]  /*0ad0*/  LDG.E.U16 R43, desc[UR8][R36.64] ;  /* 0x00000008242b7981 */ /* 0x0002e2000c1e1500 */
[----:B0-----:R-:W-:Y:S01]  /*0ae0*/  VIADD R50, R0, 0x300 ;  /* 0x0000030000327836 */ /* 0x001fe20000000000 */
[----:B------:R-:W-:Y:S01]  /*0af0*/  LEA R42, R42, UR4, 0x1 ;  /* 0x000000042a2a7c11 */ /* 0x000fe2000f8e08ff */
[----:B------:R-:W-:-:S03]  /*0b00*/  IMAD.WIDE.U32 R26, R27, 0x2, R24 ;  /* 0x000000021b1a7825 */ /* 0x000fc600078e0018 */
[----:B-1----:R-:W-:Y:S01]  /*0b10*/  LOP3.LUT R37, R13, 0x600, R50, 0xf8, !PT ;  /* 0x000006000d257812 */ /* 0x002fe200078ef832 */
[----:B------:R-:W-:Y:S01]  /*0b20*/  VIADD R36, R0, 0x380 ;  /* 0x0000038000247836 */ /* 0x000fe20000000000 */
[----:B------:R0:W-:Y:S02]  /*0b30*/  STS.U16 [R42], R39 ;  /* 0x000000272a007388 */ /* 0x0001e40000000400 */
[----:B------:R-:W-:Y:S02]  /*0b40*/  LOP3.LUT R37, R37, 0x80, R10, 0xf6, !PT ;  /* 0x0000008025257812 */ /* 0x000fe400078ef60a */
[----:B------:R1:W5:Y:S02]  /*0b50*/  LDG.E.U16 R41, desc[UR8][R26.64] ;  /* 0x000000081a297981 */ /* 0x000364000c1e1500 */
[----:B------:R-:W-:Y:S02]  /*0b60*/  LEA R37, R37, UR4, 0x1 ;  /* 0x0000000425257c11 */ /* 0x000fe4000f8e08ff */
[----:B0-----:R-:W-:Y:S01]  /*0b70*/  LOP3.LUT R39, R13, 0x600, R36, 0xf8, !PT ;  /* 0x000006000d277812 */ /* 0x001fe200078ef824 */
[----:B-1----:R-:W-:-:S03]  /*0b80*/  VIADD R27, R15, 0x38 ;  /* 0x000000380f1b7836 */ /* 0x002fc60000000000 */
[----:B------:R-:W-:Y:S01]  /*0b90*/  LOP3.LUT R39, R39, R12, RZ, 0xfc, !PT ;  /* 0x0000000c27277212 */ /* 0x000fe200078efcff */
[----:B------:R-:W-:Y:S01]  /*0ba0*/  IMAD R27, R27, UR6, R14 ;  /* 0x000000061b1b7c24 */ /* 0x000fe2000f8e020e */
[----:B------:R0:W-:Y:S02]  /*0bb0*/  STS.U16 [R37], R38 ;  /* 0x0000002625007388 */ /* 0x0001e40000000400 */
[----:B------:R-:W-:Y:S02]  /*0bc0*/  LEA R47, R39, UR4, 0x1 ;  /* 0x00000004272f7c11 */ /* 0x000fe4000f8e08ff */
[----:B------:R-:W-:-:S04]  /*0bd0*/  IADD3 R26, PT, PT, R0, 0x480, RZ ;  /* 0x00000480001a7810 */ /* 0x000fc80007ffe0ff */
[----:B------:R-:W-:Y:S01]  /*0be0*/  LOP3.LUT R26, R13, 0xe00, R26, 0xf8, !PT ;  /* 0x00000e000d1a7812 */ /* 0x000fe200078ef81a */
[----:B0-----:R-:W-:Y:S01]  /*0bf0*/  IMAD.WIDE.U32 R38, R27, 0x2, R24 ;  /* 0x000000021b267825 */ /* 0x001fe200078e0018 */
[----:B------:R-:W-:-:S03]  /*0c00*/  LOP3.LUT R37, R15, 0x40, RZ, 0xfc, !PT ;  /* 0x000000400f257812 */ /* 0x000fc600078efcff */
[----:B------:R-:W-:Y:S01]  /*0c10*/  VIADD R27, R15, 0x3c ;  /* 0x0000003c0f1b7836 */ /* 0x000fe20000000000 */
[----:B------:R0:W5:Y:S01]  /*0c20*/  LDG.E.U16 R42, desc[UR8][R38.64] ;  /* 0x00000008262a7981 */ /* 0x000162000c1e1500 */
[----:B------:R-:W-:Y:S01]  /*0c30*/  LOP3.LUT R26, R26, R11, RZ, 0xfc, !PT ;  /* 0x0000000b1a1a7212 */ /* 0x000fe200078efcff */
[--C-:B------:R-:W-:Y:S02]  /*0c40*/  IMAD R37, R37, UR6, R14.reuse ;  /* 0x0000000625257c24 */ /* 0x100fe4000f8e020e */
[----:B------:R-:W-:Y:S01]  /*0c50*/  IMAD R27, R27, UR6, R14 ;  /* 0x000000061b1b7c24 */ /* 0x000fe2000f8e020e */
[----:B------:R-:W-:Y:S01]  /*0c60*/  LEA R51, R26, UR4, 0x1 ;  /* 0x000000041a337c11 */ /* 0x000fe2000f8e08ff */
[----:B------:R-:W-:-:S04]  /*0c70*/  IMAD.WIDE.U32 R36, R37, 0x2, R24 ;  /* 0x0000000225247825 */ /* 0x000fc800078e0018 */
[----:B------:R-:W-:Y:S01]  /*0c80*/  IMAD.WIDE.U32 R26, R27, 0x2, R24 ;  /* 0x000000021b1a7825 */ /* 0x000fe200078e0018 */
[----:B------:R1:W-:Y:S03]  /*0c90*/  STS.U16 [R47], R44 ;  /* 0x0000002c2f007388 */ /* 0x0003e60000000400 */
[----:B0-----:R-:W-:Y:S01]  /*0ca0*/  VIADD R39, R15, 0x44 ;  /* 0x000000440f277836 */ /* 0x001fe20000000000 */
[----:B------:R-:W-:Y:S01]  /*0cb0*/  IADD3 R38, PT, PT, R0, 0x500, RZ ;  /* 0x0000050000267810 */ /* 0x000fe20007ffe0ff */
[----:B-1----:R0:W5:Y:S04]  /*0cc0*/  LDG.E.U16 R44, desc[UR8][R26.64] ;  /* 0x000000081a2c7981 */ /* 0x002168000c1e1500 */
[----:B------:R1:W5:Y:S01]  /*0cd0*/  LDG.E.U16 R47, desc[UR8][R36.64] ;  /* 0x00000008242f7981 */ /* 0x000362000c1e1500 */
[----:B------:R-:W-:-:S03]  /*0ce0*/  IMAD R39, R39, UR6, R14 ;  /* 0x0000000627277c24 */ /* 0x000fc6000f8e020e */
[----:B------:R1:W-:Y:S01]  /*0cf0*/  STS.U16 [R40+0x800], R49 ;  /* 0x0008003128007388 */ /* 0x0003e20000000400 */
[----:B0-----:R-:W-:Y:S02]  /*0d00*/  VIADD R26, R0, 0x580 ;  /* 0x00000580001a7836 */ /* 0x001fe40000000000 */
[----:B-1----:R-:W-:Y:S01]  /*0d10*/  VIADD R37, R15, 0x48 ;  /* 0x000000480f257836 */ /* 0x002fe20000000000 */
[----:B------:R-:W-:Y:S01]  /*0d20*/  LOP3.LUT R49, R13, 0xe00, R38, 0xf8, !PT ;  /* 0x00000e000d317812 */ /* 0x000fe200078ef826 */
[----:B------:R-:W-:Y:S01]  /*0d30*/  IMAD.WIDE.U32 R38, R39, 0x2, R24 ;  /* 0x0000000227267825 */ /* 0x000fe200078e0018 */
[----:B------:R-:W-:-:S03]  /*0d40*/  LOP3.LUT R27, R13, 0xe00, R26, 0xf8, !PT ;  /* 0x00000e000d1b7812 */ /* 0x000fc600078ef81a */
[----:B------:R-:W-:Y:S02]  /*0d50*/  IMAD R37, R37, UR6, R14 ;  /* 0x0000000625257c24 */ /* 0x000fe4000f8e020e */
[----:B------:R-:W5:Y:S01]  /*0d60*/  LDG.E.U16 R38, desc[UR8][R38.64] ;  /* 0x0000000826267981 */ /* 0x000f62000c1e1500 */
[----:B------:R-:W-:Y:S01]  /*0d70*/  LOP3.LUT R36, R27, R12, RZ, 0xfc, !PT ;  /* 0x0000000c1b247212 */ /* 0x000fe200078efcff */
[----:B------:R-:W-:Y:S02]  /*0d80*/  IMAD.WIDE.U32 R26, R37, 0x2, R24 ;  /* 0x00000002251a7825 */ /* 0x000fe400078e0018 */
[----:B------:R0:W-:Y:S04]  /*0d90*/  STS.U16 [R51], R46 ;  /* 0x0000002e33007388 */ /* 0x0001e80000000400 */
[----:B0-----:R0:W5:Y:S01]  /*0da0*/  LDG.E.U16 R46, desc[UR8][R26.64] ;  /* 0x000000081a2e7981 */ /* 0x001162000c1e1500 */
[----:B------:R-:W-:Y:S01]  /*0db0*/  VIADD R37, R15, 0x4c ;  /* 0x0000004c0f257836 */ /* 0x000fe20000000000 */
[----:B------:R-:W-:-:S03]  /*0dc0*/  LOP3.LUT R49, R49, 0x80, R10, 0xf6, !PT ;  /* 0x0000008031317812 */ /* 0x000fc600078ef60a */
[----:B------:R-:W-:Y:S01]  /*0dd0*/  IMAD R37, R37, UR6, R14 ;  /* 0x0000000625257c24 */ /* 0x000fe2000f8e020e */
[----:B------:R-:W-:Y:S01]  /*0de0*/  LEA R50, R36, UR4, 0x1 ;  /* 0x0000000424327c11 */ /* 0x000fe2000f8e08ff */
[----:B0-----:R-:W-:Y:S01]  /*0df0*/  VIADD R27, R15, 0x50 ;  /* 0x000000500f1b7836 */ /* 0x001fe20000000000 */
[----:B------:R-:W-:Y:S01]  /*0e00*/  LEA R49, R49, UR4, 0x1 ;  /* 0x0000000431317c11 */ /* 0x000fe2000f8e08ff */
[----:B------:R-:W-:-:S04]  /*0e10*/  IMAD.WIDE.U32 R36, R37, 0x2, R24 ;  /* 0x0000000225247825 */ /* 0x000fc800078e0018 */
[----:B------:R-:W-:Y:S01]  /*0e20*/  IMAD R27, R27, UR6, R14 ;  /* 0x000000061b1b7c24 */ /* 0x000fe2000f8e020e */
[----:B------:R-:W5:Y:S03]  /*0e30*/  LDG.E.U16 R39, desc[UR8][R36.64] ;  /* 0x0000000824277981 */ /* 0x000f66000c1e1500 */
[----:B------:R-:W-:Y:S01]  /*0e40*/  IMAD.WIDE.U32 R26, R27, 0x2, R24 ;  /* 0x000000021b1a7825 */ /* 0x000fe200078e0018 */
[----:B--2---:R-:W-:Y:S04]  /*0e50*/  STS.U16 [R49], R48 ;  /* 0x0000003031007388 */ /* 0x004fe80000000400 */
[----:B----4-:R0:W-:Y:S04]  /*0e60*/  STS.U16 [R50], R45 ;  /* 0x0000002d32007388 */ /* 0x0101e80000000400 */
[----:B0-----:R0:W2:Y:S01]  /*0e70*/  LDG.E.U16 R45, desc[UR8][R26.64] ;  /* 0x000000081a2d7981 */ /* 0x0010a2000c1e1500 */
[C---:B------:R-:W-:Y:S01]  /*0e80*/  IADD3 R48, PT, PT, R0.reuse, 0x600, RZ ;  /* 0x0000060000307810 */ /* 0x040fe20007ffe0ff */
[----:B------:R-:W-:-:S03]  /*0e90*/  VIADD R50, R0, 0x680 ;  /* 0x0000068000327836 */ /* 0x000fc60000000000 */
[C---:B------:R-:W-:Y:S02]  /*0ea0*/  LOP3.LUT R49, R13.reuse, 0xe00, R48, 0xf8, !PT ;  /* 0x00000e000d317812 */ /* 0x040fe400078ef830 */
[----:B------:R-:W-:Y:S02]  /*0eb0*/  LOP3.LUT R50, R13, 0xe00, R50, 0xf8, !PT ;  /* 0x00000e000d327812 */ /* 0x000fe400078ef832 */
[----:B------:R-:W-:Y:S02]  /*0ec0*/  LOP3.LUT R49, R49, R10, RZ, 0xfc, !PT ;  /* 0x0000000a31317212 */ /* 0x000fe400078efcff */
[----:B------:R-:W-:Y:S02]  /*0ed0*/  LOP3.LUT R50, R50, R11, RZ, 0xfc, !PT ;  /* 0x0000000b32327212 */ /* 0x000fe400078efcff */
[----:B------:R-:W-:Y:S01]  /*0ee0*/  LEA R48, R49, UR4, 0x1 ;  /* 0x0000000431307c11 */ /* 0x000fe2000f8e08ff */
[----:B0-----:R-:W-:Y:S01]  /*0ef0*/  VIADD R26, R0, 0x780 ;  /* 0x00000780001a7836 */ /* 0x001fe20000000000 */
[----:B------:R-:W-:-:S03]  /*0f00*/  LEA R50, R50, UR4, 0x1 ;  /* 0x0000000432327c11 */ /* 0x000fc6000f8e08ff */
[----:B---3--:R0:W-:Y:S01]  /*0f10*/  STS.U16 [R48], R43 ;  /* 0x0000002b30007388 */ /* 0x0081e20000000400 */
[----:B------:R-:W-:Y:S01]  /*0f20*/  VIADD R37, R15, 0x54 ;  /* 0x000000540f257836 */ /* 0x000fe20000000000 */
[----:B0-----:R-:W-:-:S04]  /*0f30*/  IADD3 R48, PT, PT, R0, 0x700, RZ ;  /* 0x0000070000307810 */ /* 0x001fc80007ffe0ff */
[----:B------:R-:W-:Y:S01]  /*0f40*/  LOP3.LUT R27, R13, 0xe00, R48, 0xf8, !PT ;  /* 0x00000e000d1b7812 */ /* 0x000fe200078ef830 */
[----:B-----5:R0:W-:Y:S03]  /*0f50*/  STS.U16 [R50], R41 ;  /* 0x0000002932007388 */ /* 0x0201e60000000400 */
[----:B------:R-:W-:Y:S01]  /*0f60*/  LOP3.LUT R27, R27, 0x80, R10, 0xf6, !PT ;  /* 0x000000801b1b7812 */ /* 0x000fe200078ef60a */
[----:B------:R-:W-:Y:S01]  /*0f70*/  IMAD R37, R37, UR6, R14 ;  /* 0x0000000625257c24 */ /* 0x000fe2000f8e020e */
[----:B0-----:R-:W-:Y:S01]  /*0f80*/  LOP3.LUT R41, R13, 0xe00, R26, 0xf8, !PT ;  /* 0x00000e000d297812 */ /* 0x001fe200078ef81a */
[----:B------:R-:W-:Y:S01]  /*0f90*/  VIADD R26, R0, 0x880 ;  /* 0x00000880001a7836 */ /* 0x000fe20000000000 */
[----:B------:R-:W-:Y:S01]  /*0fa0*/  LEA R27, R27, UR4, 0x1 ;  /* 0x000000041b1b7c11 */ /* 0x000fe2000f8e08ff */
[----:B------:R-:W-:-:S03]  /*0fb0*/  IMAD.WIDE.U32 R36, R37, 0x2, R24 ;  /* 0x0000000225247825 */ /* 0x000fc600078e0018 */
[----:B------:R-:W-:Y:S02]  /*0fc0*/  LOP3.LUT R26, R13, 0xe00, R26, 0xf8, !PT ;  /* 0x00000e000d1a7812 */ /* 0x000fe400078ef81a */
[----:B------:R0:W3:Y:S02]  /*0fd0*/  LDG.E.U16 R43, desc[UR8][R36.64] ;  /* 0x00000008242b7981 */ /* 0x0000e4000c1e1500 */
[----:B------:R-:W-:Y:S02]  /*0fe0*/  LOP3.LUT R26, R26, R11, RZ, 0xfc, !PT ;  /* 0x0000000b1a1a7212 */ /* 0x000fe400078efcff */
[----:B------:R-:W-:Y:S01]  /*0ff0*/  LOP3.LUT R41, R41, R12, RZ, 0xfc, !PT ;  /* 0x0000000c29297212 */ /* 0x000fe200078efcff */
[----:B------:R1:W-:Y:S01]  /*1000*/  STS.U16 [R27], R42 ;  /* 0x0000002a1b007388 */ /* 0x0003e20000000400 */
[----:B0-----:R-:W-:Y:S02]  /*1010*/  LEA R37, R26, UR4, 0x1 ;  /* 0x000000041a257c11 */ /* 0x001fe4000f8e08ff */
[----:B------:R-:W-:Y:S01]  /*1020*/  IADD3 R26, PT, PT, R0, 0x900, RZ ;  /* 0x00000900001a7810 */ /* 0x000fe20007ffe0ff */
[----:B-1----:R-:W-:Y:S01]  /*1030*/  VIADD R27, R15, 0x58 ;  /* 0x000000580f1b7836 */ /* 0x002fe20000000000 */
[----:B------:R-:W-:-:S03]  /*1040*/  LEA R41, R41, UR4, 0x1 ;  /* 0x0000000429297c11 */ /* 0x000fc6000f8e08ff */
[----:B------:R-:W-:Y:S01]  /*1050*/  IMAD R27, R27, UR6, R14 ;  /* 0x000000061b1b7c24 */ /* 0x000fe2000f8e020e */
[----:B------:R-:W-:-:S03]  /*1060*/  LOP3.LUT R49, R13, 0xe00, R26, 0xf8, !PT ;  /* 0x00000e000d317812 */ /* 0x000fc600078ef81a */
[----:B------:R-:W-:Y:S01]  /*1070*/  IMAD.WIDE.U32 R26, R27, 0x2, R24 ;  /* 0x000000021b1a7825 */ /* 0x000fe200078e0018 */
[----:B------:R-:W-:Y:S04]  /*1080*/  STS.U16 [R41], R44 ;  /* 0x0000002c29007388 */ /* 0x000fe80000000400 */
[----:B------:R0:W-:Y:S04]  /*1090*/  STS.U16 [R40+0x1000], R47 ;  /* 0x0010002f28007388 */ /* 0x0001e80000000400 */
[----:B0-----:R0:W4:Y:S01]  /*10a0*/  LDG.E.U16 R40, desc[UR8][R26.64] ;  /* 0x000000081a287981 */ /* 0x001122000c1e1500 */
[----:B------:R-:W-:Y:S01]  /*10b0*/  LOP3.LUT R49, R49, 0x80, R10, 0xf6, !PT ;  /* 0x0000008031317812 */ /* 0x000fe200078ef60a */
[----:B------:R-:W-:-:S03]  /*10c0*/  VIADD R41, R15, 0x5c ;  /* 0x0000005c0f297836 */ /* 0x000fc60000000000 */
[----:B------:R-:W-:Y:S01]  /*10d0*/  LEA R49, R49, UR4, 0x1 ;  /* 0x0000000431317c11 */ /* 0x000fe2000f8e08ff */
[----:B------:R1:W-:Y:S01]  /*10e0*/  STS.U16 [R37], R38 ;  /* 0x0000002625007388 */ /* 0x0003e20000000400 */
[----:B0-----:R-:W-:Y:S01]  /*10f0*/  LOP3.LUT R27, R15, 0x60, RZ, 0xfc, !PT ;  /* 0x000000600f1b7812 */ /* 0x001fe200078efcff */
[----:B-1----:R-:W-:Y:S02]  /*1100*/  VIADD R38, R0, 0x980 ;  /* 0x0000098000267836 */ /* 0x002fe40000000000 */
[----:B------:R-:W-:-:S03]  /*1110*/  IMAD R37, R41, UR6, R14 ;  /* 0x0000000629257c24 */ /* 0x000fc6000f8e020e */
[----:B------:R-:W-:Y:S01]  /*1120*/  LOP3.LUT R47, R13, 0xe00, R38, 0xf8, !PT ;  /* 0x00000e000d2f7812 */ /* 0x000fe200078ef826 */
[----:B------:R-:W-:Y:S01]  /*1130*/  IMAD.WIDE.U32 R36, R37, 0x2, R24 ;  /* 0x0000000225247825 */ /* 0x000fe200078e0018 */
[----:B------:R0:W-:Y:S02]  /*1140*/  STS.U16 [R49], R46 ;  /* 0x0000002e31007388 */ /* 0x0001e40000000400 */
[----:B------:R-:W-:Y:S01]  /*1150*/  LOP3.LUT R47, R47, R12, RZ, 0xfc, !PT ;  /* 0x0000000c2f2f7212 */ /* 0x000fe200078efcff */
[----:B------:R-:W-:Y:S01]  /*1160*/  VIADD R44, R0, 0xa00 ;  /* 0x00000a00002c7836 */ /* 0x000fe20000000000 */
[----:B------:R1:W5:Y:S01]  /*1170*/  LDG.E.U16 R41, desc[UR8][R36.64] ;  /* 0x0000000824297981 */ /* 0x000362000c1e1500 */
[----:B------:R-:W-:Y:S01]  /*1180*/  IMAD R27, R27, UR6, R14 ;  /* 0x000000061b1b7c24 */ /* 0x000fe2000f8e020e */
[----:B------:R-:W-:Y:S02]  /*1190*/  LEA R38, R47, UR4, 0x1 ;  /* 0x000000042f267c11 */ /* 0x000fe4000f8e08ff */
[----:B0-----:R-:W-:-:S02]  /*11a0*/  IADD3 R49, PT, PT, R15, 0x64, RZ ;  /* 0x000000640f317810 */ /* 0x001fc40007ffe0ff */
[----:B------:R-:W-:-:S03]  /*11b0*/  LOP3.LUT R47, R13, 0xe00, R44, 0xf8, !PT ;  /* 0x00000e000d2f7812 */ /* 0x000fc600078ef82c */
[----:B------:R-:W-:Y:S01]  /*11c0*/  IMAD R49, R49, UR6, R14 ;  /* 0x0000000631317c24 */ /* 0x000fe2000f8e020e */
[----:B-1----:R-:W-:Y:S01]  /*11d0*/  LOP3.LUT R36, R47, R10, RZ, 0xfc, !PT ;  /* 0x0000000a2f247212 */ /* 0x002fe200078efcff */
[----:B------:R-:W-:-:S04]  /*11e0*/  IMAD.WIDE.U32 R26, R27, 0x2, R24 ;  /* 0x000000021b1a7825 */ /* 0x000fc800078e0018 */
[----:B------:R-:W-:Y:S01]  /*11f0*/  IMAD.WIDE.U32 R46, R49, 0x2, R24 ;  /* 0x00000002312e7825 */ /* 0x000fe200078e0018 */
[----:B------:R0:W5:Y:S04]  /*1200*/  LDG.E.U16 R42, desc[UR8][R26.64] ;  /* 0x000000081a2a7981 */ /* 0x000168000c1e1500 */
[----:B------:R-:W5:Y:S01]  /*1210*/  LDG.E.U16 R44, desc[UR8][R46.64] ;  /* 0x000000082e2c7981 */ /* 0x000f62000c1e1500 */
[C---:B------:R-:W-:Y:S02]  /*1220*/  VIADD R37, R15.reuse, 0x68 ;  /* 0x000000680f257836 */ /* 0x040fe40000000000 */
[----:B0-----:R-:W-:Y:S02]  /*1230*/  VIADD R27, R15, 0x6c ;  /* 0x0000006c0f1b7836 */ /* 0x001fe40000000000 */
[----:B------:R-:W-:-:S02]  /*1240*/  IMAD R37, R37, UR6, R14 ;  /* 0x0000000625257c24 */ /* 0x000fc4000f8e020e */
[----:B------:R-:W-:Y:S01]  /*1250*/  IMAD R27, R27, UR6, R14 ;  /* 0x000000061b1b7c24 */ /* 0x000fe2000f8e020e */
[----:B------:R-:W-:Y:S01]  /*1260*/  LEA R50, R36, UR4, 0x1 ;  /* 0x0000000424327c11 */ /* 0x000fe2000f8e08ff */
[--C-:B------:R-:W-:Y:S01]  /*1270*/  IMAD.WIDE.U32 R36, R37, 0x2, R24.reuse ;  /* 0x0000000225247825 */ /* 0x100fe200078e0018 */
[----:B------:R0:W-:Y:S03]  /*1280*/  STS.U16 [R38], R39 ;  /* 0x0000002726007388 */ /* 0x0001e60000000400 */
[----:B------:R-:W-:Y:S01]  /*1290*/  IMAD.WIDE.U32 R26, R27, 0x2, R24 ;  /* 0x000000021b1a7825 */ /* 0x000fe200078e0018 */
[----:B------:R1:W5:Y:S03]  /*12a0*/  LDG.E.U16 R48, desc[UR8][R36.64] ;  /* 0x0000000824307981 */ /* 0x000366000c1e1500 */
[----:B0-----:R-:W-:Y:S01]  /*12b0*/  VIADD R38, R0, 0xa80 ;  /* 0x00000a8000267836 */ /* 0x001fe20000000000 */
[C---:B------:R-:W-:Y:S01]  /*12c0*/  IADD3 R39, PT, PT, R15.reuse, 0x70, RZ ;  /* 0x000000700f277810 */ /* 0x040fe20007ffe0ff */
[----:B-1----:R-:W-:-:S03]  /*12d0*/  VIADD R37, R15, 0x74 ;  /* 0x000000740f257836 */ /* 0x002fc60000000000 */
[----:B------:R-:W-:Y:S01]  /*12e0*/  LOP3.LUT R38, R13, 0xe00, R38, 0xf8, !PT ;  /* 0x00000e000d267812 */ /* 0x000fe200078ef826 */
[--C-:B------:R-:W-:Y:S02]  /*12f0*/  IMAD R39, R39, UR6, R14.reuse ;  /* 0x0000000627277c24 */ /* 0x100fe4000f8e020e */
[----:B------:R-:W-:Y:S01]  /*1300*/  VIADD R47, R15, 0x78 ;  /* 0x000000780f2f7836 */ /* 0x000fe20000000000 */
[----:B------:R-:W-:Y:S01]  /*1310*/  LOP3.LUT R46, R38, R11, RZ, 0xfc, !PT ;  /* 0x0000000b262e7212 */ /* 0x000fe200078efcff */
[----:B------:R-:W-:Y:S02]  /*1320*/  IMAD R37, R37, UR6, R14 ;  /* 0x0000000625257c24 */ /* 0x000fe4000f8e020e */
[----:B------:R-:W-:-:S04]  /*1330*/  IMAD.WIDE.U32 R38, R39, 0x2, R24 ;  /* 0x0000000227267825 */ /* 0x000fc800078e0018 */
[----:B------:R-:W-:Y:S02]  /*1340*/  IMAD R47, R47, UR6, R14 ;  /* 0x000000062f2f7c24 */ /* 0x000fe4000f8e020e */
[--C-:B------:R-:W-:Y:S01]  /*1350*/  IMAD.WIDE.U32 R36, R37, 0x2, R24.reuse ;  /* 0x0000000225247825 */ /* 0x100fe200078e0018 */
[----:B------:R-:W5:Y:S05]  /*1360*/  LDG.E.U16 R38, desc[UR8][R38.64] ;  /* 0x0000000826267981 */ /* 0x000f6a000c1e1500 */
[----:B------:R-:W5:Y:S04]  /*1370*/  LDG.E.U16 R36, desc[UR8][R36.64] ;  /* 0x0000000824247981 */ /* 0x000f68000c1e1500 */
[----:B--2---:R0:W-:Y:S04]  /*1380*/  STS.U16 [R50], R45 ;  /* 0x0000002d32007388 */ /* 0x0041e80000000400 */
[----:B0-----:R0:W2:Y:S02]  /*1390*/  LDG.E.U16 R45, desc[UR8][R26.64] ;  /* 0x000000081a2d7981 */ /* 0x0010a4000c1e1500 */
[----:B0-----:R-:W-:-:S06]  /*13a0*/  IMAD.WIDE.U32 R26, R47, 0x2, R24 ;  /* 0x000000022f1a7825 */ /* 0x001fcc00078e0018 */
[----:B------:R0:W2:Y:S01]  /*13b0*/  LDG.E.U16 R26, desc[UR8][R26.64] ;  /* 0x000000081a1a7981 */ /* 0x0000a2000c1e1500 */
[----:B------:R-:W-:-:S05]  /*13c0*/  VIADD R50, R0, 0xb00 ;  /* 0x00000b0000327836 */ /* 0x000fca0000000000 */
[----:B------:R-:W-:-:S04]  /*13d0*/  LOP3.LUT R39, R13, 0xe00, R50, 0xf8, !PT ;  /* 0x00000e000d277812 */ /* 0x000fc800078ef832 */
[----:B------:R-:W-:Y:S02]  /*13e0*/  LOP3.LUT R39, R39, 0x80, R10, 0xf6, !PT ;  /* 0x0000008027277812 */ /* 0x000fe400078ef60a */
[----:B------:R-:W-:Y:S02]  /*13f0*/  LEA R46, R46, UR4, 0x1 ;  /* 0x000000042e2e7c11 */ /* 0x000fe4000f8e08ff */
[----:B------:R-:W-:-:S03]  /*1400*/  LEA R39, R39, UR4, 0x1 ;  /* 0x0000000427277c11 */ /* 0x000fc6000f8e08ff */
[----:B---3--:R1:W-:Y:S02]  /*1410*/  STS.U16 [R46], R43 ;  /* 0x0000002b2e007388 */ /* 0x0083e40000000400 */
[----:B-1----:R-:W-:-:S04]  /*1420*/  IADD3 R46, PT, PT, R0, 0xb80, RZ ;  /* 0x00000b80002e7810 */ /* 0x002fc80007ffe0ff */
[----:B------:R-:W-:Y:S02]  /*1430*/  LOP3.LUT R43, R13, 0xe00, R46, 0xf8, !PT ;  /* 0x00000e000d2b7812 */ /* 0x000fe400078ef82e */
[C---:B------:R-:W-:Y:S02]  /*1440*/  LOP3.LUT R50, R0.reuse, 0xc00, RZ, 0xfc, !PT ;  /* 0x00000c0000327812 */ /* 0x040fe400078efcff */
[----:B------:R-:W-:Y:S02]  /*1450*/  LOP3.LUT R43, R43, R12, RZ, 0xfc, !PT ;  /* 0x0000000c2b2b7212 */ /* 0x000fe400078efcff */
[----:B0-----:R-:W-:Y:S02]  /*1460*/  LOP3.LUT R27, R13, 0xe00, R50, 0xf8, !PT ;  /* 0x00000e000d1b7812 */ /* 0x001fe400078ef832 */
[----:B------:R-:W-:Y:S01]  /*1470*/  LEA R46, R43, UR4, 0x1 ;  /* 0x000000042b2e7c11 */ /* 0x000fe2000f8e08ff */
[----:B----4-:R0:W-:Y:S02]  /*1480*/  STS.U16 [R39], R40 ;  /* 0x0000002827007388 */ /* 0x0101e40000000400 */
[----:B0-----:R-:W-:-:S05]  /*1490*/  VIADD R40, R0, 0xc80 ;  /* 0x00000c8000287836 */ /* 0x001fca0000000000 */
[----:B------:R-:W-:-:S04]  /*14a0*/  LOP3.LUT R40, R13, 0x1e00, R40, 0xf8, !PT ;  /* 0x00001e000d287812 */ /* 0x000fc800078ef828 */
[----:B------:R-:W-:-:S04]  /*14b0*/  LOP3.LUT R40, R40, R11, RZ, 0xfc, !PT ;  /* 0x0000000b28287212 */ /* 0x000fc800078efcff */
[----:B------:R-:W-:Y:S01]  /*14c0*/  LEA R39, R40, UR4, 0x1 ;  /* 0x0000000428277c11 */ /* 0x000fe2000f8e08ff */
[----:B------:R-:W-:-:S05]  /*14d0*/  VIADD R40, R0, 0xd00 ;  /* 0x00000d0000287836 */ /* 0x000fca0000000000 */
[----:B------:R-:W-:-:S04]  /*14e0*/  LOP3.LUT R37, R13, 0x1e00, R40, 0xf8, !PT ;  /* 0x00001e000d257812 */ /* 0x000fc800078ef828 */
[----:B------:R-:W-:Y:S01]  /*14f0*/  LOP3.LUT R37, R37, 0x80, R10, 0xf6, !PT ;  /* 0x0000008025257812 */ /* 0x000fe200078ef60a */
[----:B-----5:R0:W-:Y:S01]  /*1500*/  STS.U16 [R46], R41 ;  /* 0x000000292e007388 */ /* 0x0201e20000000400 */
[----:B------:R-:W-:Y:S01]  /*1510*/  LOP3.LUT R27, R27, R10, RZ, 0xfc, !PT ;  /* 0x0000000a1b1b7212 */ /* 0x000fe200078efcff */
[----:B------:R-:W-:-:S03]  /*1520*/  VIADD R15, R15, 0x7c ;  /* 0x0000007c0f0f7836 */ /* 0x000fc60000000000 */
[----:B------:R-:W-:Y:S02]  /*1530*/  LEA R27, R27, UR4, 0x1 ;  /* 0x000000041b1b7c11 */ /* 0x000fe4000f8e08ff */
[----:B0-----:R-:W-:Y:S02]  /*1540*/  LEA R41, R37, UR4, 0x1 ;  /* 0x0000000425297c11 */ /* 0x001fe4000f8e08ff */
[----:B------:R-:W0:Y:S01]  /*1550*/  S2R R37, SR_CTAID.Y ;  /* 0x0000000000257919 */ /* 0x000e220000002600 */
[C---:B------:R-:W-:Y:S01]  /*1560*/  IADD3 R40, PT, PT, R0.reuse, 0xd80, RZ ;  /* 0x00000d8000287810 */ /* 0x040fe20007ffe0ff */
[----:B------:R-:W-:Y:S01]  /*1570*/  IMAD R43, R15, UR6, R14 ;  /* 0x000000060f2b7c24 */ /* 0x000fe2000f8e020e */
[----:B------:R-:W-:Y:S01]  /*1580*/  STS.U16 [R27], R42 ;  /* 0x0000002a1b007388 */ /* 0x000fe20000000400 */
[C---:B------:R-:W-:Y:S01]  /*1590*/  VIADD R14, R0.reuse, 0xe00 ;  /* 0x00000e00000e7836 */ /* 0x040fe20000000000 */
[----:B------:R-:W-:Y:S02]  /*15a0*/  LOP3.LUT R15, R13, 0x1e00, R40, 0xf8, !PT ;  /* 0x00001e000d0f7812 */ /* 0x000fe400078ef828 */
[----:B------:R1:W-:Y:S01]  /*15b0*/  STS.U16 [R39], R44 ;  /* 0x0000002c27007388 */ /* 0x0003e20000000400 */
[----:B------:R-:W-:Y:S01]  /*15c0*/  VIADD R46, R0, 0xf00 ;  /* 0x00000f00002e7836 */ /* 0x000fe20000000000 */
[----:B-1----:R-:W1:Y:S01]  /*15d0*/  LDC R44, c[0x0][0x39c] ;  /* 0x0000e700ff2c7b82 */ /* 0x002e620000000800 */
[----:B------:R-:W-:-:S02]  /*15e0*/  LOP3.LUT R27, R15, R12, RZ, 0xfc, !PT ;  /* 0x0000000c0f1b7212 */ /* 0x000fc400078efcff */
[----:B------:R-:W-:Y:S01]  /*15f0*/  LOP3.LUT R39, R13, 0x1e00, R14, 0xf8, !PT ;  /* 0x00001e000d277812 */ /* 0x000fe200078ef80e */
[----:B------:R-:W-:-:S04]  /*1600*/  IMAD.WIDE.U32 R14, R43, 0x2, R24 ;  /* 0x000000022b0e7825 */ /* 0x000fc800078e0018 */
[----:B------:R-:W3:Y:S01]  /*1610*/  LDC.64 R24, c[0x0][0x388] ;  /* 0x0000e200ff187b82 */ /* 0x000ee20000000a00 */
[----:B------:R-:W-:Y:S01]  /*1620*/  LEA R40, R27, UR4, 0x1 ;  /* 0x000000041b287c11 */ /* 0x000fe2000f8e08ff */
[----:B------:R4:W5:Y:S01]  /*1630*/  LDG.E.U16 R14, desc[UR8][R14.64] ;  /* 0x000000080e0e7981 */ /* 0x000962000c1e1500 */
[----:B------:R-:W-:Y:S02]  /*1640*/  LOP3.LUT R27, R13, 0x1e00, R46, 0xf8, !PT ;  /* 0x00001e000d1b7812 */ /* 0x000fe400078ef82e */
[----:B------:R-:W-:Y:S02]  /*1650*/  LOP3.LUT R39, R39, R10, RZ, 0xfc, !PT ;  /* 0x0000000a27277212 */ /* 0x000fe400078efcff */
[----:B------:R-:W-:Y:S02]  /*1660*/  LOP3.LUT R46, R0, 0x7f, RZ, 0xc0, !PT ;  /* 0x0000007f002e7812 */ /* 0x000fe400078ec0ff */
[----:B------:R-:W-:Y:S02]  /*1670*/  LOP3.LUT R10, R27, 0x80, R10, 0xf6, !PT ;  /* 0x000000801b0a7812 */ /* 0x000fe400078ef60a */
[----:B------:R-:W-:Y:S01]  /*1680*/  LOP3.LUT R27, R100, R9, RZ, 0xfc, !PT ;  /* 0x00000009641b7212 */ /* 0x000fe200078efcff */
[----:B------:R-:W-:Y:S01]  /*1690*/  VIADD R42, R0, 0xe80 ;  /* 0x00000e80002a7836 */ /* 0x000fe20000000000 */
[----:B0-----:R-:W-:-:S02]  /*16a0*/  LEA R37, R37, R46, 0x7 ;  /* 0x0000002e25257211 */ /* 0x001fc400078e38ff */
[----:B------:R-:W-:Y:S01]  /*16b0*/  LEA R49, R10, UR4, 0x1 ;  /* 0x000000040a317c11 */ /* 0x000fe2000f8e08ff */
[-C--:B-1----:R-:W-:Y:S01]  /*16c0*/  IMAD R10, R27, R44.reuse, R44 ;  /* 0x0000002c1b0a7224 */ /* 0x082fe200078e022c */
[----:B------:R0:W-:Y:S01]  /*16d0*/  STS.U16 [R41], R48 ;  /* 0x0000003029007388 */ /* 0x0001e20000000400 */
[----:B------:R-:W-:Y:S01]  /*16e0*/  LOP3.LUT R42, R13, 0x1e00, R42, 0xf8, !PT ;  /* 0x00001e000d2a7812 */ /* 0x000fe200078ef82a */
[----:B----4-:R-:W-:Y:S02]  /*16f0*/  IMAD R15, R27, R44, R37 ;  /* 0x0000002c1b0f7224 */ /* 0x010fe400078e0225 */
[----:B------:R-:W-:Y:S01]  /*1700*/  VIADD R50, R100, 0x3 ;  /* 0x0000000364327836 */ /* 0x000fe20000000000 */
[----:B------:R-:W-:Y:S01]  /*1710*/  LOP3.LUT R42, R42, R11, RZ, 0xfc, !PT ;  /* 0x0000000b2a2a7212 */ /* 0x000fe200078efcff */
[----:B---3--:R-:W-:Y:S01]  /*1720*/  IMAD.WIDE.U32 R46, R15, 0x2, R24 ;  /* 0x000000020f2e7825 */ /* 0x008fe200078e0018 */
[----:B------:R-:W-:-:S03]  /*1730*/  LEA R39, R39, UR4, 0x1 ;  /* 0x0000000427277c11 */ /* 0x000fc6000f8e08ff */
[----:B------:R-:W-:Y:S01]  /*1740*/  VIADD R43, R27, 0x2 ;  /* 0x000000021b2b7836 */ /* 0x000fe20000000000 */
[----:B0-----:R-:W-:Y:S02]  /*1750*/  LEA R41, R42, UR4, 0x1 ;  /* 0x000000042a297c11 */ /* 0x001fe4000f8e08ff */
[----:B------:R-:W-:Y:S01]  /*1760*/  LOP3.LUT R51, R50, R9, RZ, 0xfc, !PT ;  /* 0x0000000932337212 */ /* 0x000fe200078efcff */
[----:B------:R0:W3:Y:S01]  /*1770*/  LDG.E.U16 R42, desc[UR8][R46.64] ;  /* 0x000000082e2a7981 */ /* 0x0000e2000c1e1500 */
[-CC-:B------:R-:W-:Y:S01]  /*1780*/  IMAD R43, R43, R44.reuse, R37.reuse ;  /* 0x0000002c2b2b7224 */ /* 0x180fe200078e0225 */
[----:B------:R-:W-:Y:S02]  /*1790*/  IADD3 R9, PT, PT, R27, 0x4, RZ ;  /* 0x000000041b097810 */ /* 0x000fe40007ffe0ff */
[----:B------:R-:W-:-:S03]  /*17a0*/  IMAD R51, R51, R44, R37 ;  /* 0x0000002c33337224 */ /* 0x000fc600078e0225 */
[----:B------:R-:W-:-:S04]  /*17b0*/  IMAD R9, R9, R44, R37 ;  /* 0x0000002c09097224 */ /* 0x000fc800078e0225 */
[----:B0-----:R-:W-:Y:S01]  /*17c0*/  IMAD.WIDE.U32 R46, R9, 0x2, R24 ;  /* 0x00000002092e7825 */ /* 0x001fe200078e0018 */
[----:B--2---:R0:W-:Y:S03]  /*17d0*/  STS.U16 [R40], R45 ;  /* 0x0000002d28007388 */ /* 0x0041e60000000400 */
[----:B0-----:R-:W-:-:S04]  /*17e0*/  IMAD.IADD R45, R10, 0x1, R37 ;  /* 0x000000010a2d7824 */ /* 0x001fc800078e0225 */
[--C-:B------:R-:W-:Y:S01]  /*17f0*/  IMAD.WIDE.U32 R10, R45, 0x2, R24.reuse ;  /* 0x000000022d0a7825 */ /* 0x100fe200078e0018 */
[----:B------:R0:W-:Y:S04]  /*1800*/  STS.U16 [R39], R38 ;  /* 0x0000002627007388 */ /* 0x0001e80000000400 */
[----:B------:R1:W2:Y:S04]  /*1810*/  LDG.E.U16 R48, desc[UR8][R10.64] ;  /* 0x000000080a307981 */ /* 0x0002a8000c1e1500 */
[----:B------:R4:W-:Y:S01]  /*1820*/  STS.U16 [R41], R36 ;  /* 0x0000002429007388 */ /* 0x0009e20000000400 */
[----:B0-----:R-:W-:-:S03]  /*1830*/  IMAD.WIDE.U32 R38, R43, 0x2, R24 ;  /* 0x000000022b267825 */ /* 0x001fc600078e0018 */
[----:B------:R0:W-:Y:S04]  /*1840*/  STS.U16 [R49], R26 ;  /* 0x0000001a31007388 */ /* 0x0001e80000000400 */
[----:B------:R1:W2:Y:S01]  /*1850*/  LDG.E.U16 R38, desc[UR8][R38.64] ;  /* 0x0000000826267981 */ /* 0x0002a2000c1e1500 */
[----:B----4-:R-:W-:-:S04]  /*1860*/  IMAD.WIDE.U32 R40, R51, 0x2, R24 ;  /* 0x0000000233287825 */ /* 0x010fc800078e0018 */
[----:B0-----:R-:W-:Y:S02]  /*1870*/  VIADD R26, R0, 0xf80 ;  /* 0x00000f80001a7836 */ /* 0x001fe40000000000 */
[----:B------:R0:W4:Y:S03]  /*1880*/  LDG.E.U16 R40, desc[UR8][R40.64] ;  /* 0x0000000828287981 */ /* 0x000126000c1e1500 */
[----:B------:R-:W-:Y:S02]  /*1890*/  LOP3.LUT R13, R13, 0x1e00, R26, 0xf8, !PT ;  /* 0x00001e000d0d7812 */ /* 0x000fe400078ef81a */
[----:B------:R0:W4:Y:S02]  /*18a0*/  LDG.E.U16 R26, desc[UR8][R46.64] ;  /* 0x000000082e1a7981 */ /* 0x000124000c1e1500 */
[----:B------:R-:W-:Y:S01]  /*18b0*/  LOP3.LUT R13, R13, R12, RZ, 0xfc, !PT ;  /* 0x0000000c0d0d7212 */ /* 0x000fe200078efcff */
[----:B-1----:R-:W-:-:S03]  /*18c0*/  IMAD.SHL.U32 R11, R50, 0x20, RZ ;  /* 0x00000020320b7824 */ /* 0x002fc600078e00ff */
[----:B------:R-:W-:Y:S02]  /*18d0*/  LEA R39, R13, UR4, 0x1 ;  /* 0x000000040d277c11 */ /* 0x000fe4000f8e08ff */
[----:B------:R-:W-:Y:S02]  /*18e0*/  LOP3.LUT R13, R8, 0x700, RZ, 0xc0, !PT ;  /* 0x00000700080d7812 */ /* 0x000fe400078ec0ff */
[----:B------:R-:W-:Y:S02]  /*18f0*/  IADD3 R8, PT, PT, R11, -0x40, RZ ;  /* 0xffffffc00b087810 */ /* 0x000fe40007ffe0ff */
[----:B------:R-:W-:Y:S01]  /*1900*/  LOP3.LUT R10, R13, 0xf, R0, 0xf8, !PT ;  /* 0x0000000f0d0a7812 */ /* 0x000fe200078ef800 */
[----:B------:R-:W-:Y:S01]  /*1910*/  VIADD R13, R99, 0x80 ;  /* 0x00000080630d7836 */ /* 0x000fe20000000000 */
[----:B------:R-:W-:-:S04]  /*1920*/  LOP3.LUT R8, R8, 0x1e0, RZ, 0xc0, !PT ;  /* 0x000001e008087812 */ /* 0x000fc800078ec0ff */
[----:B------:R-:W-:Y:S01]  /*1930*/  LOP3.LUT R13, R10, 0x1800, R13, 0xf8, !PT ;  /* 0x000018000a0d7812 */ /* 0x000fe200078ef80d */
[----:B0-----:R-:W-:-:S04]  /*1940*/  VIADD R41, R99, 0x100 ;  /* 0x0000010063297836 */ /* 0x001fc80000000000 */
[----:B------:R-:W-:Y:S02]  /*1950*/  IMAD R13, R13, 0x2, R8 ;  /* 0x000000020d0d7824 */ /* 0x000fe400078e0208 */
[----:B------:R-:W-:Y:S01]  /*1960*/  VIADD R8, R11, 0xffffffe0 ;  /* 0xffffffe00b087836 */ /* 0x000fe20000000000 */
[----:B------:R-:W-:-:S04]  /*1970*/  LOP3.LUT R41, R10, 0x1800, R41, 0xf8, !PT ;  /* 0x000018000a297812 */ /* 0x000fc800078ef829 */
[----:B------:R-:W-:-:S04]  /*1980*/  LOP3.LUT R8, R8, 0x1e0, RZ, 0xc0, !PT ;  /* 0x000001e008087812 */ /* 0x000fc800078ec0ff */
[----:B------:R-:W-:Y:S01]  /*1990*/  LEA R47, R41, R8, 0x1 ;  /* 0x00000008292f7211 */ /* 0x000fe200078e08ff */
[C---:B------:R-:W-:Y:S02]  /*19a0*/  VIADD R8, R11.reuse, 0xffffffa0 ;  /* 0xffffffa00b087836 */ /* 0x040fe40000000000 */
[----:B------:R-:W-:Y:S01]  /*19b0*/  VIADD R36, R11, 0x60 ;  /* 0x000000600b247836 */ /* 0x000fe20000000000 */
[----:B-----5:R0:W-:Y:S02]  /*19c0*/  STS.U16 [R39], R14 ;  /* 0x0000000e27007388 */ /* 0x0201e40000000400 */
[----:B0-----:R-:W-:-:S05]  /*19d0*/  LOP3.LUT R39, R8, 0x1e0, RZ, 0xc0, !PT ;  /* 0x000001e008277812 */ /* 0x001fca00078ec0ff */
[----:B------:R-:W-:Y:S02]  /*19e0*/  IMAD R41, R10, 0x2, R39 ;  /* 0x000000020a297824 */ /* 0x000fe400078e0227 */
[----:B------:R-:W-:Y:S01]  /*19f0*/  VIADD R39, R99, 0x180 ;  /* 0x0000018063277836 */ /* 0x000fe20000000000 */
[----:B------:R-:W-:-:S04]  /*1a00*/  LOP3.LUT R8, R11, 0x1e0, RZ, 0xc0, !PT ;  /* 0x000001e00b087812 */ /* 0x000fc800078ec0ff */
[----:B------:R-:W-:-:S04]  /*1a10*/  LOP3.LUT R39, R10, 0x1800, R39, 0xf8, !PT ;  /* 0x000018000a277812 */ /* 0x000fc800078ef827 */
[----:B------:R-:W-:Y:S01]  /*1a20*/  LEA R49, R39, R8, 0x1 ;  /* 0x0000000827317211 */ /* 0x000fe200078e08ff */
[----:B------:R-:W-:Y:S02]  /*1a30*/  VIADD R39, R27, 0x5 ;  /* 0x000000051b277836 */ /* 0x000fe40000000000 */
[----:B------:R-:W-:Y:S02]  /*1a40*/  VIADD R8, R11, 0x20 ;  /* 0x000000200b087836 */ /* 0x000fe40000000000 */
[----:B------:R-:W-:Y:S01]  /*1a50*/  IMAD R39, R39, R44, R37 ;  /* 0x0000002c27277224 */ /* 0x000fe200078e0225 */
[----:B---3--:R0:W-:Y:S02]  /*1a60*/  STS.U16 [R41+UR4+0x2000], R42 ;  /* 0x0020002a29007988 */ /* 0x0081e40008000404 */
[----:B------:R-:W-:Y:S02]  /*1a70*/  LOP3.LUT R53, R8, 0x1e0, RZ, 0xc0, !PT ;  /* 0x000001e008357812 */ /* 0x000fe400078ec0ff */
[C---:B------:R-:W-:Y:S01]  /*1a80*/  IADD3 R8, PT, PT, R27.reuse, 0x6, RZ ;  /* 0x000000061b087810 */ /* 0x040fe20007ffe0ff */
[----:B------:R-:W-:-:S04]  /*1a90*/  VIADD R14, R27, 0x7 ;  /* 0x000000071b0e7836 */ /* 0x000fc80000000000 */
[-CC-:B------:R-:W-:Y:S02]  /*1aa0*/  IMAD R27, R8, R44.reuse, R37.reuse ;  /* 0x0000002c081b7224 */ /* 0x180fe400078e0225 */
[----:B------:R-:W-:Y:S02]  /*1ab0*/  IMAD R37, R14, R44, R37 ;  /* 0x0000002c0e257224 */ /* 0x000fe400078e0225 */
[----:B0-----:R-:W-:Y:S02]  /*1ac0*/  VIADD R41, R99, 0x280 ;  /* 0x0000028063297836 */ /* 0x001fe40000000000 */
[----:B------:R-:W-:Y:S02]  /*1ad0*/  VIADD R14, R11, 0x40 ;  /* 0x000000400b0e7836 */ /* 0x000fe40000000000 */
[C---:B------:R-:W-:Y:S01]  /*1ae0*/  IMAD R53, R10.reuse, 0x2, R53 ;  /* 0x000000020a357824 */ /* 0x040fe200078e0235 */
[----:B------:R-:W-:Y:S02]  /*1af0*/  LOP3.LUT R41, R10, 0x1800, R41, 0xf8, !PT ;  /* 0x000018000a297812 */ /* 0x000fe400078ef829 */
[----:B------:R-:W-:Y:S01]  /*1b00*/  LOP3.LUT R14, R14, 0x1e0, RZ, 0xc0, !PT ;  /* 0x000001e00e0e7812 */ /* 0x000fe200078ec0ff */
[----:B--2---:R0:W-:Y:S02]  /*1b10*/  STS.U16 [R13+UR4+0x2000], R48 ;  /* 0x002000300d007988 */ /* 0x0041e40008000404 */
[----:B0-----:R-:W-:-:S05]  /*1b20*/  IMAD.WIDE.U32 R12, R39, 0x2, R24 ;  /* 0x00000002270c7825 */ /* 0x001fca00078e0018 */
[----:B------:R-:W2:Y:S04]  /*1b30*/  LDG.E.U16 R8, desc[UR8][R12.64] ;  /* 0x000000080c087981 */ /* 0x000ea8000c1e1500 */
[----:B------:R0:W-:Y:S04]  /*1b40*/  STS.U16 [R47+UR4+0x2000], R38 ;  /* 0x002000262f007988 */ /* 0x0001e80008000404 */
[----:B----4-:R1:W-:Y:S01]  /*1b50*/  STS.U16 [R49+UR4+0x2000], R40 ;  /* 0x0020002831007988 */ /* 0x0103e20008000404 */
[----:B0-----:R-:W-:-:S03]  /*1b60*/  IMAD.WIDE.U32 R46, R27, 0x2, R24 ;  /* 0x000000021b2e7825 */ /* 0x001fc600078e0018 */
[----:B------:R0:W-:Y:S01]  /*1b70*/  STS.U16 [R53+UR4+0x2000], R26 ;  /* 0x0020001a35007988 */ /* 0x0001e20008000404 */
[----:B-1----:R-:W-:-:S03]  /*1b80*/  IADD3 R49, PT, PT, R99, 0x300, RZ ;  /* 0x0000030063317810 */ /* 0x002fc60007ffe0ff */
[----:B------:R1:W3:Y:S01]  /*1b90*/  LDG.E.U16 R55, desc[UR8][R46.64] ;  /* 0x000000082e377981 */ /* 0x0002e2000c1e1500 */
[----:B0-----:R-:W-:Y:S02]  /*1ba0*/  LOP3.LUT R26, R10, 0x1800, R49, 0xf8, !PT ;  /* 0x000018000a1a7812 */ /* 0x001fe400078ef831 */
[----:B------:R-:W-:Y:S01]  /*1bb0*/  LOP3.LUT R53, R36, 0x1e0, RZ, 0xc0, !PT ;  /* 0x000001e024357812 */ /* 0x000fe200078ec0ff */
[----:B------:R-:W-:Y:S01]  /*1bc0*/  IMAD R49, R41, 0x2, R14 ;  /* 0x0000000229317824 */ /* 0x000fe200078e020e */
[----:B------:R-:W-:Y:S01]  /*1bd0*/  LEA R41, R44, R15, 0x3 ;  /* 0x0000000f2c297211 */ /* 0x000fe200078e18ff */
[----:B-1----:R-:W-:-:S04]  /*1be0*/  IMAD.WIDE.U32 R46, R37, 0x2, R24 ;  /* 0x00000002252e7825 */ /* 0x002fc800078e0018 */
[----:B------:R-:W-:Y:S02]  /*1bf0*/  IMAD R26, R26, 0x2, R53 ;  /* 0x000000021a1a7824 */ /* 0x000fe400078e0235 */
[----:B------:R-:W-:Y:S01]  /*1c00*/  IMAD R53, R44, 0x8, R45 ;  /* 0x000000082c357824 */ /* 0x000fe200078e022d */
[----:B------:R-:W4:Y:S01]  /*1c10*/  LDG.E.U16 R46, desc[UR8][R46.64] ;  /* 0x000000082e2e7981 */ /* 0x000f22000c1e1500 */
[----:B------:R-:W-:-:S04]  /*1c20*/  IMAD.WIDE.U32 R14, R41, 0x2, R24 ;  /* 0x00000002290e7825 */ /* 0x000fc800078e0018 */
[----:B------:R-:W-:Y:S01]  /*1c30*/  IMAD.WIDE.U32 R12, R53, 0x2, R24 ;  /* 0x00000002350c7825 */ /* 0x000fe200078e0018 */
[----:B------:R-:W5:Y:S04]  /*1c40*/  LDG.E.U16 R38, desc[UR8][R14.64] ;  /* 0x000000080e267981 */ /* 0x000f68000c1e1500 */
[----:B------:R0:W5:Y:S01]  /*1c50*/  LDG.E.U16 R40, desc[UR8][R12.64] ;  /* 0x000000080c287981 */ /* 0x000162000c1e1500 */
[C---:B------:R-:W-:Y:S01]  /*1c60*/  VIADD R45, R99.reuse, 0x380 ;  /* 0x00000380632d7836 */ /* 0x040fe20000000000 */
[----:B0-----:R-:W-:-:S04]  /*1c70*/  IADD3 R13, PT, PT, R99, 0x480, RZ ;  /* 0x00000480630d7810 */ /* 0x001fc80007ffe0ff */
[C---:B------:R-:W-:Y:S01]  /*1c80*/  LOP3.LUT R13, R10.reuse, 0x1800, R13, 0xf8, !PT ;  /* 0x000018000a0d7812 */ /* 0x040fe200078ef80d */
[----:B------:R-:W-:Y:S01]  /*1c90*/  VIADD R36, R11, 0x80 ;  /* 0x000000800b247836 */ /* 0x000fe20000000000 */
[----:B------:R-:W-:Y:S01]  /*1ca0*/  IADD3 R47, PT, PT, R99, 0x400, RZ ;  /* 0x00000400632f7810 */ /* 0x000fe20007ffe0ff */
[----:B------:R-:W-:Y:S01]  /*1cb0*/  VIADD R42, R11, 0xa0 ;  /* 0x000000a00b2a7836 */ /* 0x000fe20000000000 */
[----:B------:R-:W-:Y:S02]  /*1cc0*/  LOP3.LUT R45, R10, 0x1800, R45, 0xf8, !PT ;  /* 0x000018000a2d7812 */ /* 0x000fe400078ef82d */
[----:B------:R-:W-:Y:S02]  /*1cd0*/  LOP3.LUT R36, R36, 0x1e0, RZ, 0xc0, !PT ;  /* 0x000001e024247812 */ /* 0x000fe400078ec0ff */
[----:B------:R-:W-:Y:S02]  /*1ce0*/  LOP3.LUT R47, R10, 0x1800, R47, 0xf8, !PT ;  /* 0x000018000a2f7812 */ /* 0x000fe400078ef82f */
[----:B------:R-:W-:Y:S01]  /*1cf0*/  LOP3.LUT R42, R42, 0x1e0, RZ, 0xc0, !PT ;  /* 0x000001e02a2a7812 */ /* 0x000fe200078ec0ff */
[----:B------:R-:W-:-:S04]  /*1d00*/  IMAD R45, R45, 0x2, R36 ;  /* 0x000000022d2d7824 */ /* 0x000fc800078e0224 */
[----:B------:R-:W-:Y:S02]  /*1d10*/  IMAD R47, R47, 0x2, R42 ;  /* 0x000000022f2f7824 */ /* 0x000fe400078e022a */
[----:B------:R-:W-:-:S04]  /*1d20*/  IMAD R51, R44, 0x8, R51 ;  /* 0x000000082c337824 */ /* 0x000fc800078e0233 */
[----:B------:R-:W-:-:S05]  /*1d30*/  IMAD.WIDE.U32 R14, R51, 0x2, R24 ;  /* 0x00000002330e7825 */ /* 0x000fca00078e0018 */
[----:B------:R0:W5:Y:S04]  /*1d40*/  LDG.E.U16 R36, desc[UR8][R14.64] ;  /* 0x000000080e247981 */ /* 0x000168000c1e1500 */
[----:B--2---:R1:W-:Y:S02]  /*1d50*/  STS.U16 [R49+UR4+0x2000], R8 ;  /* 0x0020000831007988 */ /* 0x0043e40008000404 */
[----:B-1----:R-:W-:-:S05]  /*1d60*/  VIADD R8, R11, 0xc0 ;  /* 0x000000c00b087836 */ /* 0x002fca0000000000 */
[----:B------:R-:W-:Y:S01]  /*1d70*/  LOP3.LUT R8, R8, 0x1e0, RZ, 0xc0, !PT ;  /* 0x000001e008087812 */ /* 0x000fe200078ec0ff */
[----:B---3--:R1:W-:Y:S01]  /*1d80*/  STS.U16 [R26+UR4+0x2000], R55 ;  /* 0x002000371a007988 */ /* 0x0083e20008000404 */
[----:B------:R-:W-:-:S03]  /*1d90*/  IMAD R49, R44, 0x8, R43 ;  /* 0x000000082c317824 */ /* 0x000fc600078e022b */
[----:B-1----:R-:W-:Y:S01]  /*1da0*/  IMAD R55, R13, 0x2, R8 ;  /* 0x000000020d377824 */ /* 0x002fe200078e0208 */
[----:B------:R-:W-:Y:S01]  /*1db0*/  IADD3 R8, PT, PT, R11, 0xe0, RZ ;  /* 0x000000e00b087810 */ /* 0x000fe20007ffe0ff */
[----:B------:R-:W-:-:S03]  /*1dc0*/  VIADD R13, R99, 0x500 ;  /* 0x00000500630d7836 */ /* 0x000fc60000000000 */
[----:B------:R-:W-:Y:S02]  /*1dd0*/  LOP3.LUT R8, R8, 0x1e0, RZ, 0xc0, !PT ;  /* 0x000001e008087812 */ /* 0x000fe400078ec0ff */
[----:B------:R-:W-:Y:S01]  /*1de0*/  LOP3.LUT R13, R10, 0x1800, R13, 0xf8, !PT ;  /* 0x000018000a0d7812 */ /* 0x000fe200078ef80d */
[----:B----4-:R-:W-:Y:S04]  /*1df0*/  STS.U16 [R45+UR4+0x2000], R46 ;  /* 0x0020002e2d007988 */ /* 0x010fe80008000404 */
[----:B------:R-:W-:Y:S02]  /*1e00*/  IMAD R26, R13, 0x2, R8 ;  /* 0x000000020d1a7824 */ /* 0x000fe400078e0208 */
[----:B------:R-:W-:Y:S01]  /*1e10*/  IMAD.WIDE.U32 R12, R49, 0x2, R24 ;  /* 0x00000002310c7825 */ /* 0x000fe200078e0018 */
[----:B-----5:R-:W-:Y:S04]  /*1e20*/  STS.U16 [R47+UR4+0x2000], R38 ;  /* 0x002000262f007988 */ /* 0x020fe80008000404 */
[----:B------:R1:W-:Y:S01]  /*1e30*/  STS.U16 [R55+UR4+0x2000], R40 ;  /* 0x0020002837007988 */ /* 0x0003e20008000404 */
[----:B------:R-:W-:Y:S01]  /*1e40*/  IADD3 R8, PT, PT, R100, 0xb, RZ ;  /* 0x0000000b64087810 */ /* 0x000fe20007ffe0ff */
[----:B------:R-:W-:-:S02]  /*1e50*/  VIADD R43, R99, 0x580 ;  /* 0x00000580632b7836 */ /* 0x000fc40000000000 */
[----:B-1----:R1:W2:Y:S02]  /*1e60*/  LDG.E.U16 R55, desc[UR8][R12.64] ;  /* 0x000000080c377981 */ /* 0x0022a4000c1e1500 */
[----:B------:R-:W-:Y:S01]  /*1e70*/  IMAD.SHL.U32 R8, R8, 0x20, RZ ;  /* 0x0000002008087824 */ /* 0x000fe200078e00ff */
[----:B------:R-:W-:-:S04]  /*1e80*/  LOP3.LUT R43, R10, 0x1800, R43, 0xf8, !PT ;  /* 0x000018000a2b7812 */ /* 0x000fc800078ef82b */
[----:B------:R-:W-:Y:S01]  /*1e90*/  LOP3.LUT R8, R8, 0x1e0, RZ, 0xc0, !PT ;  /* 0x000001e008087812 */ /* 0x000fe200078ec0ff */
[----:B------:R-:W-:-:S03]  /*1ea0*/  IMAD R47, R44, 0x8, R9 ;  /* 0x000000082c2f7824 */ /* 0x000fc600078e0209 */
[----:B------:R-:W-:Y:S01]  /*1eb0*/  LEA R101, R43, R8, 0x1 ;  /* 0x000000082b657211 */ /* 0x000fe200078e08ff */
[----:B------:R-:W-:Y:S02]  /*1ec0*/  IMAD R43, R44, 0x8, R39 ;  /* 0x000000082c2b7824 */ /* 0x000fe400078e0227 */
[----:B0-----:R-:W-:-:S04]  /*1ed0*/  IMAD.WIDE.U32 R14, R47, 0x2, R24 ;  /* 0x000000022f0e7825 */ /* 0x001fc800078e0018 */
[----:B------:R-:W-:Y:S02]  /*1ee0*/  IMAD.WIDE.U32 R8, R43, 0x2, R24 ;  /* 0x000000022b087825 */ /* 0x000fe400078e0018 */
[----:B------:R-:W3:Y:S02]  /*1ef0*/  LDG.E.U16 R14, desc[UR8][R14.64] ;  /* 0x000000080e0e7981 */ /* 0x000ee4000c1e1500 */
[----:B------:R-:W-:Y:S02]  /*1f00*/  IMAD R45, R44, 0x8, R27 ;  /* 0x000000082c2d7824 */ /* 0x000fe400078e021b */
[----:B------:R0:W4:Y:S02]  /*1f10*/  LDG.E.U16 R8, desc[UR8][R8.64] ;  /* 0x0000000808087981 */ /* 0x000124000c1e1500 */
[----:B-1----:R-:W-:-:S06]  /*1f20*/  IMAD.WIDE.U32 R12, R45, 0x2, R24 ;  /* 0x000000022d0c7825 */ /* 0x002fcc00078e0018 */
[----:B------:R1:W5:Y:S01]  /*1f30*/  LDG.E.U16 R12, desc[UR8][R12.64] ;  /* 0x000000080c0c7981 */ /* 0x000362000c1e1500 */
[----:B0-----:R-:W-:Y:S02]  /*1f40*/  VIADD R9, R99, 0x700 ;  /* 0x0000070063097836 */ /* 0x001fe40000000000 */
[----:B-1----:R-:W-:-:S03]  /*1f50*/  VIADD R13, R11, 0x160 ;  /* 0x000001600b0d7836 */ /* 0x002fc60000000000 */
[C---:B------:R-:W-:Y:S01]  /*1f60*/  LOP3.LUT R9, R10.reuse, 0x1800, R9, 0xf8, !PT ;  /* 0x000018000a097812 */ /* 0x040fe200078ef809 */
[----:B------:R-:W-:Y:S01]  /*1f70*/  VIADD R27, R99, 0x600 ;  /* 0x00000600631b7836 */ /* 0x000fe20000000000 */
[----:B------:R-:W-:Y:S01]  /*1f80*/  IADD3 R38, PT, PT, R11, 0x120, RZ ;  /* 0x000001200b267810 */ /* 0x000fe20007ffe0ff */
[----:B------:R-:W-:Y:S02]  /*1f90*/  VIADD R15, R99, 0x680 ;  /* 0x00000680630f7836 */ /* 0x000fe40000000000 */
[----:B------:R-:W-:Y:S01]  /*1fa0*/  VIADD R39, R11, 0x140 ;  /* 0x000001400b277836 */ /* 0x000fe20000000000 */
[----:B------:R-:W-:Y:S02]  /*1fb0*/  LOP3.LUT R27, R10, 0x1800, R27, 0xf8, !PT ;  /* 0x000018000a1b7812 */ /* 0x000fe400078ef81b */
[----:B------:R-:W-:Y:S02]  /*1fc0*/  LOP3.LUT R38, R38, 0x1e0, RZ, 0xc0, !PT ;  /* 0x000001e026267812 */ /* 0x000fe400078ec0ff */
[----:B------:R-:W-:-:S02]  /*1fd0*/  LOP3.LUT R15, R10, 0x1800, R15, 0xf8, !PT ;  /* 0x000018000a0f7812 */ /* 0x000fc400078ef80f */
[----:B------:R-:W-:Y:S01]  /*1fe0*/  LOP3.LUT R40, R39, 0x1e0, RZ, 0xc0, !PT ;  /* 0x000001e027287812 */ /* 0x000fe200078ec0ff */
[----:B------:R-:W-:-:S03]  /*1ff0*/  IMAD R27, R27, 0x2, R38 ;  /* 0x000000021b1b7824 */ /* 0x000fc600078e0226 */
[----:B------:R-:W-:Y:S01]  /*2000*/  LEA R15, R15, R40, 0x1 ;  /* 0x000000280f0f7211 */ /* 0x000fe200078e08ff */
[C---:B------:R-:W-:Y:S02]  /*2010*/  IMAD R39, R44.reuse, 0x8, R37 ;  /* 0x000000082c277824 */ /* 0x040fe400078e0225 */
[C---:B------:R-:W-:Y:S01]  /*2020*/  IMAD R41, R44.reuse, 0x8, R41 ;  /* 0x000000082c297824 */ /* 0x040fe200078e0229 */
[C---:B------:R-:W-:Y:S01]  /*2030*/  LEA R53, R44.reuse, R53, 0x3 ;  /* 0x000000352c357211 */ /* 0x040fe200078e18ff */
[----:B------:R-:W-:Y:S01]  /*2040*/  IMAD R49, R44, 0x8, R49 ;  /* 0x000000082c317824 */ /* 0x000fe200078e0231 */
[----:B--2---:R0:W-:Y:S02]  /*2050*/  STS.U16 [R26+UR4+0x2000], R55 ;  /* 0x002000371a007988 */ /* 0x0041e40008000404 */
[----:B0-----:R-:W-:-:S05]  /*2060*/  LOP3.LUT R26, R13, 0x1e0, RZ, 0xc0, !PT ;  /* 0x000001e00d1a7812 */ /* 0x001fca00078ec0ff */
[----:B------:R-:W-:Y:S01]  /*2070*/  IMAD R13, R9, 0x2, R26 ;  /* 0x00000002090d7824 */ /* 0x000fe200078e021a */
[----:B------:R-:W-:Y:S01]  /*2080*/  IADD3 R9, PT, PT, R99, 0x780, RZ ;  /* 0x0000078063097810 */ /* 0x000fe20007ffe0ff */
[----:B------:R-:W-:-:S03]  /*2090*/  VIADD R26, R11, 0x180 ;  /* 0x000001800b1a7836 */ /* 0x000fc60000000000 */
[----:B------:R-:W-:Y:S02]  /*20a0*/  LOP3.LUT R9, R10, 0x1800, R9, 0xf8, !PT ;  /* 0x000018000a097812 */ /* 0x000fe400078ef809 */
[----:B------:R-:W-:Y:S01]  /*20b0*/  LOP3.LUT R26, R26, 0x1e0, RZ, 0xc0, !PT ;  /* 0x000001e01a1a7812 */ /* 0x000fe200078ec0ff */
[----:B------:R0:W-:Y:S04]  /*20c0*/  STS.U16 [R101+UR4+0x2000], R36 ;  /* 0x0020002465007988 */ /* 0x0001e80008000404 */
[----:B------:R-:W-:Y:S02]  /*20d0*/  IMAD R26, R9, 0x2, R26 ;  /* 0x00000002091a7824 */ /* 0x000fe400078e021a */
[----:B------:R-:W-:Y:S01]  /*20e0*/  VIADD R9, R99, 0x800 ;  /* 0x0000080063097836 */ /* 0x000fe20000000000 */
[----:B0-----:R-:W-:-:S04]  /*20f0*/  IADD3 R36, PT, PT, R11, 0x1a0, RZ ;  /* 0x000001a00b247810 */ /* 0x001fc80007ffe0ff */
[----:B------:R-:W-:Y:S02]  /*2100*/  LOP3.LUT R9, R10, 0x1800, R9, 0xf8, !PT ;  /* 0x000018000a097812 */ /* 0x000fe400078ef809 */
[----:B------:R-:W-:Y:S01]  /*2110*/  LOP3.LUT R36, R36, 0x1e0, RZ, 0xc0, !PT ;  /* 0x000001e024247812 */ /* 0x000fe200078ec0ff */
[----:B---3--:R0:W-:Y:S04]  /*2120*/  STS.U16 [R27+UR4+0x2000], R14 ;  /* 0x0020000e1b007988 */ /* 0x0081e80008000404 */
[----:B----4-:R1:W-:Y:S01]  /*2130*/  STS.U16 [R15+UR4+0x2000], R8 ;  /* 0x002000080f007988 */ /* 0x0103e20008000404 */
[----:B0-----:R-:W-:Y:S02]  /*2140*/  IMAD R27, R9, 0x2, R36 ;  /* 0x00000002091b7824 */ /* 0x001fe400078e0224 */
[----:B-1----:R-:W-:-:S05]  /*2150*/  IMAD.WIDE.U32 R8, R39, 0x2, R24 ;  /* 0x0000000227087825 */ /* 0x002fca00078e0018 */
[----:B------:R0:W2:Y:S04]  /*2160*/  LDG.E.U16 R37, desc[UR8][R8.64] ;  /* 0x0000000808257981 */ /* 0x0000a8000c1e1500 */
[----:B-----5:R1:W-:Y:S01]  /*2170*/  STS.U16 [R13+UR4+0x2000], R12 ;  /* 0x0020000c0d007988 */ /* 0x0203e20008000404 */
[----:B------:R-:W-:-:S06]  /*2180*/  IMAD.WIDE.U32 R14, R53, 0x2, R24 ;  /* 0x00000002350e7825 */ /* 0x000fcc00078e0018 */
[----:B------:R-:W3:Y:S01]  /*2190*/  LDG.E.U16 R14, desc[UR8][R14.64] ;  /* 0x000000080e0e7981 */ /* 0x000ee2000c1e1500 */
[----:B-1----:R-:W-:-:S06]  /*21a0*/  IMAD.WIDE.U32 R12, R41, 0x2, R24 ;  /* 0x00000002290c7825 */ /* 0x002fcc00078e0018 */
[----:B------:R1:W4:Y:S01]  /*21b0*/  LDG.E.U16 R12, desc[UR8][R12.64] ;  /* 0x000000080c0c7981 */ /* 0x000322000c1e1500 */
[----:B0-----:R-:W-:-:S06]  /*21c0*/  IMAD.WIDE.U32 R8, R49, 0x2, R24 ;  /* 0x0000000231087825 */ /* 0x001fcc00078e0018 */
[----:B------:R-:W5:Y:S01]  /*21d0*/  LDG.E.U16 R9, desc[UR8][R8.64] ;  /* 0x0000000808097981 */ /* 0x000f62000c1e1500 */
[----:B------:R-:W-:Y:S02]  /*21e0*/  VIADD R55, R99, 0x880 ;  /* 0x0000088063377836 */ /* 0x000fe40000000000 */
[----:B------:R-:W-:Y:S02]  /*21f0*/  VIADD R36, R11, 0x1c0 ;  /* 0x000001c00b247836 */ /* 0x000fe40000000000 */
[----:B-1----:R-:W-:Y:S01]  /*2200*/  VIADD R13, R99, 0x900 ;  /* 0x00000900630d7836 */ /* 0x002fe20000000000 */
[----:B------:R-:W-:Y:S01]  /*2210*/  LOP3.LUT R55, R10, 0x1800, R55, 0xf8, !PT ;  /* 0x000018000a377812 */ /* 0x000fe200078ef837 */
[----:B------:R-:W-:Y:S01]  /*2220*/  VIADD R15, R11, 0x1e0 ;  /* 0x000001e00b0f7836 */ /* 0x000fe20000000000 */
[----:B------:R-:W-:Y:S02]  /*2230*/  LOP3.LUT R36, R36, 0x1e0, RZ, 0xc0, !PT ;  /* 0x000001e024247812 */ /* 0x000fe400078ec0ff */
[----:B------:R-:W-:-:S02]  /*2240*/  LOP3.LUT R13, R10, 0x1800, R13, 0xf8, !PT ;  /* 0x000018000a0d7812 */ /* 0x000fc400078ef80d */
[----:B------:R-:W-:Y:S02]  /*2250*/  LEA R101, R55, R36, 0x1 ;  /* 0x0000002437657211 */ /* 0x000fe400078e08ff */
[----:B------:R-:W-:Y:S02]  /*2260*/  LOP3.LUT R36, R15, 0x1e0, RZ, 0xc0, !PT ;  /* 0x000001e00f247812 */ /* 0x000fe400078ec0ff */
[C---:B------:R-:W-:Y:S01]  /*2270*/  LEA R51, R44.reuse, R51, 0x3 ;  /* 0x000000332c337211 */ /* 0x040fe200078e18ff */
[----:B------:R-:W-:Y:S02]  /*2280*/  IMAD R47, R44, 0x8, R47 ;  /* 0x000000082c2f7824 */ /* 0x000fe400078e022f */
[----:B------:R-:W-:Y:S02]  /*2290*/  IMAD R40, R13, 0x2, R36 ;  /* 0x000000020d287824 */ /* 0x000fe400078e0224 */
[----:B------:R-:W-:-:S05]  /*22a0*/  IMAD.WIDE.U32 R54, R51, 0x2, R24 ;  /* 0x0000000233367825 */ /* 0x000fca00078e0018 */
[----:B------:R0:W5:Y:S01]  /*22b0*/  LDG.E.U16 R38, desc[UR8][R54.64] ;  /* 0x0000000836267981 */ /* 0x000162000c1e1500 */
[C---:B------:R-:W-:Y:S02]  /*22c0*/  IMAD R43, R44.reuse, 0x8, R43 ;  /* 0x000000082c2b7824 */ /* 0x040fe400078e022b */
[C---:B------:R-:W-:Y:S02]  /*22d0*/  IMAD R45, R44.reuse, 0x8, R45 ;  /* 0x000000082c2d7824 */ /* 0x040fe400078e022d */
[C---:B------:R-:W-:Y:S02]  /*22e0*/  IMAD R39, R44.reuse, 0x8, R39 ;  /* 0x000000082c277824 */ /* 0x040fe400078e0227 */
[----:B0-----:R-:W-:Y:S02]  /*22f0*/  VIADD R55, R99, 0x980 ;  /* 0x0000098063377836 */ /* 0x001fe40000000000 */
[----:B------:R-:W-:Y:S01]  /*2300*/  IMAD R41, R44, 0x8, R41 ;  /* 0x000000082c297824 */ /* 0x000fe200078e0229 */
[----:B--2---:R0:W-:Y:S02]  /*2310*/  STS.U16 [R26+UR4+0x2000], R37 ;  /* 0x002000251a007988 */ /* 0x0041e40008000404 */
[----:B0-----:R-:W-:-:S05]  /*2320*/  IMAD.WIDE.U32 R36, R47, 0x2, R24 ;  /* 0x000000022f247825 */ /* 0x001fca00078e0018 */
[----:B------:R0:W2:Y:S04]  /*2330*/  LDG.E.U16 R13, desc[UR8][R36.64] ;  /* 0x00000008240d7981 */ /* 0x0000a8000c1e1500 */
[----:B----4-:R1:W-:Y:S04]  /*2340*/  STS.U16 [R27+UR4+0x2000], R12 ;  /* 0x0020000c1b007988 */ /* 0x0103e80008000404 */
[----:B---3--:R3:W-:Y:S01]  /*2350*/  STS.U16 [R101+UR4+0x2000], R14 ;  /* 0x0020000e65007988 */ /* 0x0087e20008000404 */
[----:B-1----:R-:W-:-:S05]  /*2360*/  IMAD.WIDE.U32 R26, R43, 0x2, R24 ;  /* 0x000000022b1a7825 */ /* 0x002fca00078e0018 */
[----:B------:R-:W4:Y:S01]  /*2370*/  LDG.E.U16 R8, desc[UR8][R26.64] ;  /* 0x000000081a087981 */ /* 0x000f22000c1e1500 */
[----:B---3--:R-:W-:-:S05]  /*2380*/  IMAD.WIDE.U32 R14, R45, 0x2, R24 ;  /* 0x000000022d0e7825 */ /* 0x008fca00078e0018 */
[----:B------:R1:W3:Y:S01]  /*2390*/  LDG.E.U16 R12, desc[UR8][R14.64] ;  /* 0x000000080e0c7981 */ /* 0x0002e2000c1e1500 */
[----:B0-----:R-:W-:Y:S01]  /*23a0*/  VIADD R36, R11, 0x220 ;  /* 0x000002200b247836 */ /* 0x001fe20000000000 */
[----:B------:R-:W-:Y:S02]  /*23b0*/  IADD3 R37, PT, PT, R99, 0xa00, RZ ;  /* 0x00000a0063257810 */ /* 0x000fe40007ffe0ff */
[----:B-----5:R0:W-:Y:S02]  /*23c0*/  STS.U16 [R40+UR4+0x2000], R9 ;  /* 0x0020000928007988 */ /* 0x0201e40008000404 */
[----:B------:R-:W-:Y:S02]  /*23d0*/  LOP3.LUT R37, R10, 0x1800, R37, 0xf8, !PT ;  /* 0x000018000a257812 */ /* 0x000fe400078ef825 */
[----:B------:R-:W-:Y:S02]  /*23e0*/  LOP3.LUT R36, R36, 0x1e0, RZ, 0xc0, !PT ;  /* 0x000001e024247812 */ /* 0x000fe400078ec0ff */
[----:B0-----:R-:W-:-:S03]  /*23f0*/  IADD3 R9, PT, PT, R100, 0x13, RZ ;  /* 0x0000001364097810 */ /* 0x001fc60007ffe0ff */
[----:B-1----:R-:W-:Y:S02]  /*2400*/  IMAD R14, R37, 0x2, R36 ;  /* 0x00000002250e7824 */ /* 0x002fe400078e0224 */
[----:B------:R-:W-:-:S04]  /*2410*/  IMAD.WIDE.U32 R36, R39, 0x2, R24 ;  /* 0x0000000227247825 */ /* 0x000fc800078e0018 */
[----:B------:R-:W-:Y:S01]  /*2420*/  IMAD.SHL.U32 R9, R9, 0x20, RZ ;  /* 0x0000002009097824 */ /* 0x000fe200078e00ff */
[----:B------:R-:W5:Y:S04]  /*2430*/  LDG.E.U16 R15, desc[UR8][R36.64] ;  /* 0x00000008240f7981 */ /* 0x000f68000c1e1500 */
[----:B------:R-:W-:Y:S02]  /*2440*/  LOP3.LUT R40, R9, 0x1e0, RZ, 0xc0, !PT ;  /* 0x000001e009287812 */ /* 0x000fe400078ec0ff */
[----:B------:R-:W-:Y:S02]  /*2450*/  LOP3.LUT R9, R10, 0x1800, R55, 0xf8, !PT ;  /* 0x000018000a097812 */ /* 0x000fe400078ef837 */
[----:B------:R-:W-:-:S03]  /*2460*/  LEA R27, R44, R53, 0x3 ;  /* 0x000000352c1b7211 */ /* 0x000fc600078e18ff */
[----:B------:R-:W-:Y:S02]  /*2470*/  IMAD R9, R9, 0x2, R40 ;  /* 0x0000000209097824 */ /* 0x000fe400078e0228 */
[----:B------:R-:W-:-:S04]  /*2480*/  IMAD.WIDE.U32 R40, R41, 0x2, R24 ;  /* 0x0000000229287825 */ /* 0x000fc800078e0018 */
[----:B------:R-:W-:Y:S02]  /*2490*/  IMAD.WIDE.U32 R26, R27, 0x2, R24 ;  /* 0x000000021b1a7825 */ /* 0x000fe400078e0018 */
[----:B------:R-:W5:Y:S04]  /*24a0*/  LDG.E.U16 R40, desc[UR8][R40.64] ;  /* 0x0000000828287981 */ /* 0x000f68000c1e1500 */
[----:B------:R0:W5:Y:S01]  /*24b0*/  LDG.E.U16 R42, desc[UR8][R26.64] ;  /* 0x000000081a2a7981 */ /* 0x000162000c1e1500 */
[C---:B------:R-:W-:Y:S02]  /*24c0*/  IMAD R53, R44.reuse, 0x8, R51 ;  /* 0x000000082c357824 */ /* 0x040fe400078e0233 */
[C---:B------:R-:W-:Y:S01]  /*24d0*/  IMAD R51, R44.reuse, 0x8, R49 ;  /* 0x000000082c337824 */ /* 0x040fe200078e0231 */
[C---:B------:R-:W-:Y:S01]  /*24e0*/  LEA R49, R44.reuse, R47, 0x3 ;  /* 0x0000002f2c317211 */ /* 0x040fe200078e18ff */
[----:B------:R-:W-:-:S02]  /*24f0*/  IMAD R43, R44, 0x8, R43 ;  /* 0x000000082c2b7824 */ /* 0x000fc400078e022b */
[C---:B------:R-:W-:Y:S02]  /*2500*/  IMAD R47, R44.reuse, 0x8, R45 ;  /* 0x000000082c2f7824 */ /* 0x040fe400078e022d */
[----:B------:R-:W-:Y:S02]  /*2510*/  IMAD R39, R44, 0x8, R39 ;  /* 0x000000082c277824 */ /* 0x000fe400078e0227 */
[----:B0-----:R-:W-:-:S04]  /*2520*/  IMAD.WIDE.U32 R26, R51, 0x2, R24 ;  /* 0x00000002331a7825 */ /* 0x001fc800078e0018 */
[--C-:B------:R-:W-:Y:S02]  /*2530*/  IMAD.WIDE.U32 R44, R53, 0x2, R24.reuse ;  /* 0x00000002352c7825 */ /* 0x100fe400078e0018 */
[----:B------:R0:W5:Y:S02]  /*2540*/  LDG.E.U16 R26, desc[UR8][R26.64] ;  /* 0x000000081a1a7981 */ /* 0x000164000c1e1500 */
[--C-:B------:R-:W-:Y:S02]  /*2550*/  IMAD.WIDE.U32 R36, R49, 0x2, R24.reuse ;  /* 0x0000000231247825 */ /* 0x100fe400078e0018 */
[----:B------:R-:W5:Y:S02]  /*2560*/  LDG.E.U16 R44, desc[UR8][R44.64] ;  /* 0x000000082c2c7981 */ /* 0x000f64000c1e1500 */
[--C-:B------:R-:W-:Y:S02]  /*2570*/  IMAD.WIDE.U32 R48, R43, 0x2, R24.reuse ;  /* 0x000000022b307825 */ /* 0x100fe400078e0018 */
[----:B------:R1:W5:Y:S02]  /*2580*/  LDG.E.U16 R36, desc[UR8][R36.64] ;  /* 0x0000000824247981 */ /* 0x000364000c1e1500 */
[----:B------:R-:W-:-:S02]  /*2590*/  IMAD.WIDE.U32 R46, R47, 0x2, R24 ;  /* 0x000000022f2e7825 */ /* 0x000fc400078e0018 */
[----:B------:R-:W5:Y:S02]  /*25a0*/  LDG.E.U16 R48, desc[UR8][R48.64] ;  /* 0x0000000830307981 */ /* 0x000f64000c1e1500 */
[----:B------:R-:W-:Y:S02]  /*25b0*/  IMAD.WIDE.U32 R24, R39, 0x2, R24 ;  /* 0x0000000227187825 */ /* 0x000fe400078e0018 */
[----:B------:R-:W5:Y:S04]  /*25c0*/  LDG.E.U16 R46, desc[UR8][R46.64] ;  /* 0x000000082e2e7981 */ /* 0x000f68000c1e1500 */
[----:B------:R2:W5:Y:S01]  /*25d0*/  LDG.E.U16 R24, desc[UR8][R24.64] ;  /* 0x0000000818187981 */ /* 0x000562000c1e1500 */
[----:B0-----:R-:W-:Y:S01]  /*25e0*/  VIADD R27, R11, 0x240 ;  /* 0x000002400b1b7836 */ /* 0x001fe20000000000 */
[----:B------:R-:W-:-:S02]  /*25f0*/  IADD3 R39, PT, PT, R99, 0xa80, RZ ;  /* 0x00000a8063277810 */ /* 0x000fc40007ffe0ff */
[----:B------:R0:W-:Y:S02]  /*2600*/  STS.U16 [R9+UR4+0x2000], R38 ;  /* 0x0020002609007988 */ /* 0x0001e40008000404 */
[C---:B------:R-:W-:Y:S02]  /*2610*/  LOP3.LUT R39, R10.reuse, 0x1800, R39, 0xf8, !PT ;  /* 0x000018000a277812 */ /* 0x040fe400078ef827 */
[----:B------:R-:W-:Y:S01]  /*2620*/  LOP3.LUT R50, R27, 0x1e0, RZ, 0xc0, !PT ;  /* 0x000001e01b327812 */ /* 0x000fe200078ec0ff */
[C---:B------:R-:W-:Y:S02]  /*2630*/  VIADD R27, R99.reuse, 0xb00 ;  /* 0x00000b00631b7836 */ /* 0x040fe40000000000 */
[----:B0-----:R-:W-:Y:S01]  /*2640*/  VIADD R9, R99, 0xb80 ;  /* 0x00000b8063097836 */ /* 0x001fe20000000000 */
[----:B-1----:R-:W-:Y:S01]  /*2650*/  IADD3 R37, PT, PT, R11, 0x260, RZ ;  /* 0x000002600b257810 */ /* 0x002fe20007ffe0ff */
[----:B------:R-:W-:Y:S01]  /*2660*/  IMAD R39, R39, 0x2, R50 ;  /* 0x0000000227277824 */ /* 0x000fe200078e0232 */
[----:B------:R-:W-:-:S02]  /*2670*/  LOP3.LUT R27, R10, 0x1800, R27, 0xf8, !PT ;  /* 0x000018000a1b7812 */ /* 0x000fc400078ef81b */
[----:B------:R-:W-:-:S05]  /*2680*/  LOP3.LUT R50, R37, 0x1e0, RZ, 0xc0, !PT ;  /* 0x000001e025327812 */ /* 0x000fca00078ec0ff */
[----:B------:R-:W-:Y:S01]  /*2690*/  IMAD R27, R27, 0x2, R50 ;  /* 0x000000021b1b7824 */ /* 0x000fe200078e0232 */
[----:B------:R-:W-:-:S04]  /*26a0*/  IADD3 R37, PT, PT, R99, 0xe80, RZ ;  /* 0x00000e8063257810 */ /* 0x000fc80007ffe0ff */
[C---:B------:R-:W-:Y:S01]  /*26b0*/  LOP3.LUT R37, R10.reuse, 0x1800, R37, 0xf8, !PT ;  /* 0x000018000a257812 */ /* 0x040fe200078ef825 */
[----:B--2---:R0:W-:Y:S02]  /*26c0*/  STS.U16 [R14+UR4+0x2000], R13 ;  /* 0x0020000d0e007988 */ /* 0x0041e40008000404 */
[----:B0-----:R-:W-:Y:S01]  /*26d0*/  VIADD R13, R11, 0x280 ;  /* 0x000002800b0d7836 */ /* 0x001fe20000000000 */
[----:B------:R-:W-:-:S04]  /*26e0*/  LOP3.LUT R14, R10, 0x1800, R9, 0xf8, !PT ;  /* 0x000018000a0e7812 */ /* 0x000fc800078ef809 */
[----:B------:R-:W-:Y:S01]  /*26f0*/  LOP3.LUT R25, R13, 0x1e0, RZ, 0xc0, !PT ;  /* 0x000001e00d197812 */ /* 0x000fe200078ec0ff */
[----:B------:R-:W-:-:S04]  /*2700*/  VIADD R13, R11, 0x2a0 ;  /* 0x000002a00b0d7836 */ /* 0x000fc80000000000 */
[----:B------:R-:W-:Y:S01]  /*2710*/  IMAD R38, R14, 0x2, R25 ;  /* 0x000000020e267824 */ /* 0x000fe200078e0219 */
[----:B------:R-:W-:Y:S01]  /*2720*/  LOP3.LUT R14, R13, 0x1e0, RZ, 0xc0, !PT ;  /* 0x000001e00d0e7812 */ /* 0x000fe200078ec0ff */
[----:B----4-:R0:W-:Y:S01]  /*2730*/  STS.U16 [R39+UR4+0x2000], R8 ;  /* 0x0020000827007988 */ /* 0x0101e20008000404 */
[C---:B------:R-:W-:Y:S01]  /*2740*/  VIADD R13, R99.reuse, 0xc80 ;  /* 0x00000c80630d7836 */ /* 0x040fe20000000000 */
[----:B------:R-:W-:Y:S02]  /*2750*/  IADD3 R9, PT, PT, R99, 0xc00, RZ ;  /* 0x00000c0063097810 */ /* 0x000fe40007ffe0ff */
[----:B---3--:R1:W-:Y:S02]  /*2760*/  STS.U16 [R27+UR4+0x2000], R12 ;  /* 0x0020000c1b007988 */ /* 0x0083e40008000404 */
[----:B------:R-:W-:Y:S02]  /*2770*/  LOP3.LUT R13, R10, 0x1800, R13, 0xf8, !PT ;  /* 0x000018000a0d7812 */ /* 0x000fe400078ef80d */
[----:B0-----:R-:W-:-:S04]  /*2780*/  IADD3 R8, PT, PT, R11, 0x2c0, RZ ;  /* 0x000002c00b087810 */ /* 0x001fc80007ffe0ff */
[----:B------:R-:W-:Y:S01]  /*2790*/  LOP3.LUT R8, R8, 0x1e0, RZ, 0xc0, !PT ;  /* 0x000001e008087812 */ /* 0x000fe200078ec0ff */
[----:B-1----:R-:W-:Y:S01]  /*27a0*/  VIADD R12, R100, 0x1b ;  /* 0x0000001b640c7836 */ /* 0x002fe20000000000 */
[----:B------:R-:W-:-:S03]  /*27b0*/  LOP3.LUT R9, R10, 0x1800, R9, 0xf8, !PT ;  /* 0x000018000a097812 */ /* 0x000fc600078ef809 */
[----:B------:R-:W-:Y:S02]  /*27c0*/  IMAD R27, R13, 0x2, R8 ;  /* 0x000000020d1b7824 */ /* 0x000fe400078e0208 */
[----:B------:R-:W0:Y:S01]  /*27d0*/  S2R R8, SR_LANEID ;  /* 0x0000000000087919 */ /* 0x000e220000000000 */
[----:B------:R-:W-:Y:S01]  /*27e0*/  SHF.L.U32 R12, R12, 0x5, RZ ;  /* 0x000000050c0c7819 */ /* 0x000fe200000006ff */
[----:B------:R-:W-:Y:S02]  /*27f0*/  IMAD R9, R9, 0x2, R14 ;  /* 0x0000000209097824 */ /* 0x000fe400078e020e */
[----:B------:R-:W-:Y:S01]  /*2800*/  VIADD R13, R99, 0xd00 ;  /* 0x00000d00630d7836 */ /* 0x000fe20000000000 */
[----:B------:R-:W-:Y:S01]  /*2810*/  LOP3.LUT R14, R12, 0x1e0, RZ, 0xc0, !PT ;  /* 0x000001e00c0e7812 */ /* 0x000fe200078ec0ff */
[----:B------:R-:W-:Y:S02]  /*2820*/  VIADD R12, R11, 0x2e0 ;  /* 0x000002e00b0c7836 */ /* 0x000fe40000000000 */
[----:B------:R-:W-:Y:S01]  /*2830*/  VIADD R25, R99, 0xd80 ;  /* 0x00000d8063197836 */ /* 0x000fe20000000000 */
[----:B------:R-:W-:-:S02]  /*2840*/  LOP3.LUT R13, R10, 0x1800, R13, 0xf8, !PT ;  /* 0x000018000a0d7812 */ /* 0x000fc400078ef80d */
[----:B------:R-:W-:Y:S01]  /*2850*/  LOP3.LUT R12, R12, 0x1e0, RZ, 0xc0, !PT ;  /* 0x000001e00c0c7812 */ /* 0x000fe200078ec0ff */
[----:B-----5:R1:W-:Y:S01]  /*2860*/  STS.U16 [R38+UR4+0x2000], R15 ;  /* 0x0020000f26007988 */ /* 0x0203e20008000404 */
[----:B------:R-:W-:Y:S02]  /*2870*/  LOP3.LUT R25, R10, 0x1800, R25, 0xf8, !PT ;  /* 0x000018000a197812 */ /* 0x000fe400078ef819 */
[----:B------:R-:W-:Y:S01]  /*2880*/  LEA R13, R13, R12, 0x1 ;  /* 0x0000000c0d0d7211 */ /* 0x000fe200078e08ff */
[----:B------:R-:W-:Y:S02]  /*2890*/  VIADD R12, R11, 0x320 ;  /* 0x000003200b0c7836 */ /* 0x000fe40000000000 */
[----:B------:R-:W-:Y:S02]  /*28a0*/  IMAD R25, R25, 0x2, R14 ;  /* 0x0000000219197824 */ /* 0x000fe400078e020e */
[----:B-1----:R-:W-:Y:S01]  /*28b0*/  VIADD R15, R99, 0xe00 ;  /* 0x00000e00630f7836 */ /* 0x002fe20000000000 */
[----:B------:R-:W-:Y:S01]  /*28c0*/  LOP3.LUT R12, R12, 0x1e0, RZ, 0xc0, !PT ;  /* 0x000001e00c0c7812 */ /* 0x000fe200078ec0ff */
[----:B------:R-:W-:-:S03]  /*28d0*/  VIADD R14, R11, 0x340 ;  /* 0x000003400b0e7836 */ /* 0x000fc60000000000 */
[----:B------:R-:W-:Y:S01]  /*28e0*/  LOP3.LUT R15, R10, 0x1800, R15, 0xf8, !PT ;  /* 0x000018000a0f7812 */ /* 0x000fe200078ef80f */
[----:B------:R-:W-:Y:S01]  /*28f0*/  VIADD R39, R99, 0xf00 ;  /* 0x00000f0063277836 */ /* 0x000fe20000000000 */
[----:B------:R-:W-:-:S03]  /*2900*/  LOP3.LUT R14, R14, 0x1e0, RZ, 0xc0, !PT ;  /* 0x000001e00e0e7812 */ /* 0x000fc600078ec0ff */
[----:B------:R-:W-:Y:S01]  /*2910*/  IMAD R15, R15, 0x2, R12 ;  /* 0x000000020f0f7824 */ /* 0x000fe200078e020c */
[----:B------:R-:W-:Y:S01]  /*2920*/  IADD3 R12, PT, PT, R11, 0x360, RZ ;  /* 0x000003600b0c7810 */ /* 0x000fe20007ffe0ff */
[----:B------:R1:W-:Y:S03]  /*2930*/  STS.U16 [R9+UR4+0x2000], R40 ;  /* 0x0020002809007988 */ /* 0x0003e60008000404 */
[----:B------:R-:W-:Y:S01]  /*2940*/  LOP3.LUT R12, R12, 0x1e0, RZ, 0xc0, !PT ;  /* 0x000001e00c0c7812 */ /* 0x000fe200078ec0ff */
[----:B------:R2:W-:Y:S01]  /*2950*/  STS.U16 [R27+UR4+0x2000], R42 ;  /* 0x0020002a1b007988 */ /* 0x0005e20008000404 */
[----:B-1----:R-:W-:Y:S01]  /*2960*/  IMAD R9, R37, 0x2, R14 ;  /* 0x0000000225097824 */ /* 0x002fe200078e020e */
[----:B0-----:R-:W-:Y:S02]  /*2970*/  SHF.R.U32.HI R14, RZ, 0x3, R8 ;  /* 0x00000003ff0e7819 */ /* 0x001fe40000011608 */
[----:B--2---:R-:W-:-:S03]  /*2980*/  LOP3.LUT R27, R10, 0x1800, R39, 0xf8, !PT ;  /* 0x000018000a1b7812 */ /* 0x004fc600078ef827 */
[----:B------:R-:W-:Y:S02]  /*2990*/  IMAD.SHL.U32 R39, R14, 0x8, RZ ;  /* 0x000000080e277824 */ /* 0x000fe400078e00ff */
[----:B------:R-:W-:Y:S01]  /*29a0*/  IMAD R27, R27, 0x2, R12 ;  /* 0x000000021b1b7824 */ /* 0x000fe200078e020c */
[----:B------:R-:W-:Y:S01]  /*29b0*/  LOP3.LUT R12, R8, 0x7, RZ, 0xc0, !PT ;  /* 0x00000007080c7812 */ /* 0x000fe200078ec0ff */
[----:B------:R-:W-:Y:S01]  /*29c0*/  VIADD R11, R11, 0x380 ;  /* 0x000003800b0b7836 */ /* 0x000fe20000000000 */
[----:B------:R-:W-:Y:S02]  /*29d0*/  IADD3 R37, PT, PT, R99, 0xf80, RZ ;  /* 0x00000f8063257810 */ /* 0x000fe40007ffe0ff */
[----:B------:R-:W-:Y:S02]  /*29e0*/  LOP3.LUT R39, R39, 0x8, R12, 0xe2, !PT ;  /* 0x0000000827277812 */ /* 0x000fe400078ee20c */
[----:B------:R-:W-:Y:S02]  /*29f0*/  SHF.R.U32.HI R12, RZ, 0x4, R8 ;  /* 0x00000004ff0c7819 */ /* 0x000fe40000011608 */
[----:B------:R-:W-:-:S02]  /*2a00*/  LOP3.LUT R37, R10, 0x1800, R37, 0xf8, !PT ;  /* 0x000018000a257812 */ /* 0x000fc400078ef825 */
[----:B------:R-:W-:Y:S01]  /*2a10*/  LOP3.LUT R8, R11, 0x1e0, RZ, 0xc0, !PT ;  /* 0x000001e00b087812 */ /* 0x000fe200078ec0ff */
[----:B------:R-:W-:Y:S04]  /*2a20*/  STS.U16 [R13+UR4+0x2000], R26 ;  /* 0x0020001a0d007988 */ /* 0x000fe80008000404 */
[----:B------:R-:W-:Y:S01]  /*2a30*/  IMAD R37, R37, 0x2, R8 ;  /* 0x0000000225257824 */ /* 0x000fe200078e0208 */
[----:B------:R0:W-:Y:S04]  /*2a40*/  STS.U16 [R25+UR4+0x2000], R44 ;  /* 0x0020002c19007988 */ /* 0x0001e80008000404 */
[----:B------:R1:W-:Y:S04]  /*2a50*/  STS.U16 [R15+UR4+0x2000], R36 ;  /* 0x002000240f007988 */ /* 0x0003e80008000404 */
[----:B------:R-:W-:Y:S04]  /*2a60*/  STS.U16 [R9+UR4+0x2000], R48 ;  /* 0x0020003009007988 */ /* 0x000fe80008000404 */
[----:B------:R-:W-:Y:S01]  /*2a70*/  STS.U16 [R27+UR4+0x2000], R46 ;  /* 0x0020002e1b007988 */ /* 0x000fe20008000404 */
[----:B------:R-:W-:-:S03]  /*2a80*/  SHF.L.U32 R8, R0, 0x6, RZ ;  /* 0x0000000600087819 */ /* 0x000fc600000006ff */
[----:B------:R-:W-:Y:S01]  /*2a90*/  STS.U16 [R37+UR4+0x2000], R24 ;  /* 0x0020001825007988 */ /* 0x000fe20008000404 */
[----:B------:R-:W-:Y:S01]  /*2aa0*/  LOP3.LUT R103, R8, 0xf000, RZ, 0xc0, !PT ;  /* 0x0000f00008677812 */ /* 0x000fe200078ec0ff */
[----:B------:R-:W-:Y:S01]  /*2ab0*/  IMAD.SHL.U32 R12, R12, 0x8, RZ ;  /* 0x000000080c0c7824 */ /* 0x000fe200078e00ff */
[----:B------:R-:W-:-:S03]  /*2ac0*/  LOP3.LUT R101, R8, 0x800, RZ, 0xc0, !PT ;  /* 0x0000080008657812 */ /* 0x000fc600078ec0ff */
[----:B------:R-:W-:Y:S02]  /*2ad0*/  VIADD R103, R103, UR4 ;  /* 0x0000000467677c36 */ /* 0x000fe40008000000 */
[----:B------:R-:W-:Y:S02]  /*2ae0*/  IMAD R102, R39, 0x10, R12 ;  /* 0x0000001027667824 */ /* 0x000fe400078e020c */
[----:B------:R-:W-:Y:S02]  /*2af0*/  VIADD R11, R103, 0x400 ;  /* 0x00000400670b7836 */ /* 0x000fe40000000000 */
[----:B------:R-:W-:Y:S02]  /*2b00*/  VIADD R101, R101, UR4 ;  /* 0x0000000465657c36 */ /* 0x000fe40008000000 */
[----:B------:R-:W-:Y:S01]  /*2b10*/  IMAD.U32 R11, R102, 0x2, R11 ;  /* 0x00000002660b7824 */ /* 0x000fe200078e000b */
[----:B------:R-:W-:Y:S01]  /*2b20*/  BAR.SYNC.DEFER_BLOCKING 0x0 ;  /* 0x0000000000007b1d */ /* 0x000fe20000010000 */
[----:B0-----:R-:W-:Y:S01]  /*2b30*/  VIADD R25, R103, 0xc00 ;  /* 0x00000c0067197836 */ /* 0x001fe20000000000 */
[----:B------:R-:W-:Y:S01]  /*2b40*/  IADD3 R39, PT, PT, R101, 0x2000, RZ ;  /* 0x0000200065277810 */ /* 0x000fe20007ffe0ff */
[----:B------:R-:W-:-:S02]  /*2b50*/  VIADD R13, R103, 0x800 ;  /* 0x00000800670d7836 */ /* 0x000fc40000000000 */
[C---:B------:R-:W-:Y:S01]  /*2b60*/  IMAD.U32 R49, R102.reuse, 0x2, R103 ;  /* 0x0000000266317824 */ /* 0x040fe200078e0067 */
[C---:B------:R-:W-:Y:S01]  /*2b70*/  LEA R12, R102.reuse, R39, 0x1 ;  /* 0x00000027660c7211 */ /* 0x040fe200078e08ff */
[C---:B------:R-:W-:Y:S01]  /*2b80*/  IMAD.U32 R40, R102.reuse, 0x2, R13 ;  /* 0x0000000266287824 */ /* 0x040fe200078e000d */
[----:B-1----:R-:W-:Y:S01]  /*2b90*/  LEA R36, R102, R25, 0x1 ;  /* 0x0000001966247211 */ /* 0x002fe200078e08ff */
[----:B------:R0:W-:Y:S04]  /*2ba0*/  LDSM.16.M88.4 R44, [R11] ;  /* 0x000000000b2c783b */ /* 0x0001e80000000200 */
[----:B------:R-:W-:Y:S01]  /*2bb0*/  LDSM.16.M88.4 R48, [R49] ;  /* 0x000000003130783b */ /* 0x000fe20000000200 */
[----:B0-----:R-:W-:-:S03]  /*2bc0*/  VIADD R11, R101, 0x2200 ;  /* 0x00002200650b7836 */ /* 0x001fc60000000000 */
[----:B------:R-:W0:Y:S01]  /*2bd0*/  LDSM.16.MT88.4 R12, [R12] ;  /* 0x000000000c0c783b */ /* 0x000e220000004200 */
[----:B------:R-:W-:-:S03]  /*2be0*/  IMAD.U32 R54, R102, 0x2, R11 ;  /* 0x0000000266367824 */ /* 0x000fc600078e000b */
[----:B------:R-:W1:Y:S04]  /*2bf0*/  LDSM.16.M88.4 R40, [R40] ;  /* 0x000000002828783b */ /* 0x000e680000000200 */
[----:B------:R-:W2:Y:S04]  /*2c00*/  LDSM.16.M88.4 R36, [R36] ;  /* 0x000000002424783b */ /* 0x000ea80000000200 */
[----:B------:R-:W3:Y:S01]  /*2c10*/  LDSM.16.MT88.4 R52, [R54] ;  /* 0x000000003634783b */ /* 0x000ee20000004200 */
[-C--:B0-----:R-:W-:Y:S08]  /*2c20*/  HMMA.16816.F16 R58, R48, R12.reuse, R58 ;  /* 0x0000000c303a723c */ /* 0x081ff0000000083a */
[-C--:B------:R-:W-:Y:S08]  /*2c30*/  HMMA.16816.F16 R56, R44, R12.reuse, R56 ;  /* 0x0000000c2c38723c */ /* 0x080ff00000000838 */
[-C--:B-1----:R-:W-:Y:S08]  /*2c40*/  HMMA.16816.F16 R26, R40, R12.reuse, R76 ;  /* 0x0000000c281a723c */ /* 0x082ff0000000084c */
[----:B--2---:R-:W-:Y:S08]  /*2c50*/  HMMA.16816.F16 R16, R36, R12, R16 ;  /* 0x0000000c2410723c */ /* 0x004ff00000000810 */
[-C--:B---3--:R-:W-:Y:S08]  /*2c60*/  HMMA.16816.F16 R6, R48, R52.reuse, R6 ;  /* 0x000000343006723c */ /* 0x088ff00000000806 */
[-C--:B------:R-:W-:Y:S08]  /*2c70*/  HMMA.16816.F16 R32, R44, R52.reuse, R32 ;  /* 0x000000342c20723c */ /* 0x080ff00000000820 */
[-C--:B------:R-:W-:Y:S08]  /*2c80*/  HMMA.16816.F16 R22, R40, R52.reuse, R22 ;  /* 0x000000342816723c */ /* 0x080ff00000000816 */
[----:B------:R-:W-:Y:S01]  /*2c90*/  HMMA.16816.F16 R12, R36, R52, R82 ;  /* 0x00000034240c723c */ /* 0x000fe20000000852 */
[----:B------:R-:W-:-:S05]  /*2ca0*/  VIADD R53, R101, 0x2400 ;  /* 0x0000240065357836 */ /* 0x000fca0000000000 */
[----:B------:R-:W-:Y:S02]  /*2cb0*/  LEA R52, R102, R53, 0x1 ;  /* 0x0000003566347211 */ /* 0x000fe400078e08ff */
[-C--:B------:R-:W-:Y:S08]  /*2cc0*/  HMMA.16816.F16 R4, R48, R54.reuse, R4 ;  /* 0x000000363004723c */ /* 0x080ff00000000804 */
[-C--:B------:R-:W-:Y:S08]  /*2cd0*/  HMMA.16816.F16 R30, R44, R54.reuse, R30 ;  /* 0x000000362c1e723c */ /* 0x080ff0000000081e */
[-C--:B------:R-:W-:Y:S08]  /*2ce0*/  HMMA.16816.F16 R20, R40, R54.reuse, R20 ;  /* 0x000000362814723c */ /* 0x080ff00000000814 */
[----:B------:R-:W-:Y:S01]  /*2cf0*/  HMMA.16816.F16 R10, R36, R54, R86 ;  /* 0x00000036240a723c */ /* 0x000fe20000000856 */
[----:B------:R-:W0:Y:S07]  /*2d00*/  LDSM.16.MT88.4 R52, [R52] ;  /* 0x000000003434783b */ /* 0x000e2e0000004200 */
[-C--:B0-----:R-:W-:Y:S08]  /*2d10*/  HMMA.16816.F16 R2, R48, R52.reuse, R2 ;  /* 0x000000343002723c */ /* 0x081ff00000000802 */
[-C--:B------:R-:W-:Y:S08]  /*2d20*/  HMMA.16816.F16 R28, R44, R52.reuse, R28 ;  /* 0x000000342c1c723c */ /* 0x080ff0000000081c */
[-C--:B------:R-:W-:Y:S08]  /*2d30*/  HMMA.16816.F16 R18, R40, R52.reuse, R18 ;  /* 0x000000342812723c */ /* 0x080ff00000000812 */
[----:B------:R-:W-:Y:S01]  /*2d40*/  HMMA.16816.F16 R62, R36, R52, R62 ;  /* 0x00000034243e723c */ /* 0x000fe2000000083e */
[----:B------:R-:W-:-:S04]  /*2d50*/  VIADD R53, R101, 0x2600 ;  /* 0x0000260065357836 */ /* 0x000fc80000000000 */
[----:B------:R-:W-:-:S03]  /*2d60*/  IMAD.U32 R53, R102, 0x2, R53 ;  /* 0x0000000266357824 */ /* 0x000fc600078e0035 */
[-C--:B------:R-:W-:Y:S08]  /*2d70*/  HMMA.16816.F16 R60, R48, R54.reuse, R60 ;  /* 0x00000036303c723c */ /* 0x080ff0000000083c */
[-C--:B------:R-:W-:Y:S08]  /*2d80*/  HMMA.16816.F16 R66, R44, R54.reuse, R66 ;  /* 0x000000362c42723c */ /* 0x080ff00000000842 */
[-C--:B------:R-:W-:Y:S08]  /*2d90*/  HMMA.16816.F16 R64, R40, R54.reuse, R64 ;  /* 0x000000362840723c */ /* 0x080ff00000000840 */
[----:B------:R-:W-:Y:S01]  /*2da0*/  HMMA.16816.F16 R68, R36, R54, R68 ;  /* 0x000000362444723c */ /* 0x000fe20000000844 */
[----:B------:R-:W0:Y:S07]  /*2db0*/  LDSM.16.MT88.4 R52, [R53] ;  /* 0x000000003534783b */ /* 0x000e2e0000004200 */
[-C--:B------:R-:W-:Y:S08]  /*2dc0*/  HMMA.16816.F16 R8, R48, R14.reuse, R78 ;  /* 0x0000000e3008723c */ /* 0x080ff0000000084e */
[-C--:B------:R-:W-:Y:S08]  /*2dd0*/  HMMA.16816.F16 R34, R44, R14.reuse, R34 ;  /* 0x0000000e2c22723c */ /* 0x080ff00000000822 */
[-C--:B------:R-:W-:Y:S08]  /*2de0*/  HMMA.16816.F16 R24, R40, R14.reuse, R80 ;  /* 0x0000000e2818723c */ /* 0x080ff00000000850 */
[C---:B------:R-:W-:Y:S08]  /*2df0*/  HMMA.16816.F16 R14, R36.reuse, R14, R84 ;  /* 0x0000000e240e723c */ /* 0x040ff00000000854 */
[C---:B0-----:R-:W-:Y:S08]  /*2e00*/  HMMA.16816.F16 R94, R36.reuse, R52, R94 ;  /* 0x00000034245e723c */ /* 0x041ff0000000085e */
[----:B------:R-:W-:Y:S01]  /*2e10*/  HMMA.16816.F16 R96, R36, R54, R96 ;  /* 0x000000362460723c */ /* 0x000fe20000000860 */
[C---:B------:R-:W-:Y:S01]  /*2e20*/  VIADD R37, R103.reuse, 0x200 ;  /* 0x0000020067257836 */ /* 0x040fe20000000000 */
[----:B------:R-:W-:-:S06]  /*2e30*/  IADD3 R39, PT, PT, R103, 0x600, RZ ;  /* 0x0000060067277810 */ /* 0x000fcc0007ffe0ff */
[----:B------:R-:W-:Y:S01]  /*2e40*/  HMMA.16816.F16 R88, R40, R52, R88 ;  /* 0x000000342858723c */ /* 0x000fe20000000858 */
[----:B------:R-:W-:-:S07]  /*2e50*/  LEA R37, R102, R37, 0x1 ;  /* 0x0000002566257211 */ /* 0x000fce00078e08ff */
[----:B------:R-:W-:Y:S01]  /*2e60*/  HMMA.16816.F16 R92, R40, R54, R92 ;  /* 0x00000036285c723c */ /* 0x000fe2000000085c */
[----:B------:R-:W-:Y:S02]  /*2e70*/  VIADD R43, R101, 0x3000 ;  /* 0x00003000652b7836 */ /* 0x000fe40000000000 */
[----:B------:R-:W-:Y:S02]  /*2e80*/  VIADD R41, R103, 0xa00 ;  /* 0x00000a0067297836 */ /* 0x000fe40000000000 */
[----:B------:R-:W-:-:S03]  /*2e90*/  IMAD.U32 R43, R102, 0x2, R43 ;  /* 0x00000002662b7824 */ /* 0x000fc600078e002b */
[C---:B------:R-:W-:Y:S08]  /*2ea0*/  HMMA.16816.F16 R70, R48.reuse, R52, R70 ;  /* 0x000000343046723c */ /* 0x040ff00000000846 */
[----:B------:R-:W-:Y:S01]  /*2eb0*/  HMMA.16816.F16 R74, R48, R54, R74 ;  /* 0x00000036304a723c */ /* 0x000fe2000000084a */
[C---:B------:R-:W-:Y:S02]  /*2ec0*/  IMAD.U32 R48, R102.reuse, 0x2, R41 ;  /* 0x0000000266307824 */ /* 0x040fe400078e0029 */
[----:B------:R-:W-:Y:S04]  /*2ed0*/  LDSM.16.MT88.4 R40, [R43] ;  /* 0x000000002b28783b */ /* 0x000fe80000004200 */
[----:B------:R-:W0:Y:S01]  /*2ee0*/  LDSM.16.M88.4 R48, [R48] ;  /* 0x000000003030783b */ /* 0x000e220000000200 */
[C---:B------:R-:W-:Y:S08]  /*2ef0*/  HMMA.16816.F16 R72, R44.reuse, R52, R72 ;  /* 0x000000342c48723c */ /* 0x040ff00000000848 */
[----:B------:R-:W-:Y:S01]  /*2f00*/  HMMA.16816.F16 R90, R44, R54, R90 ;  /* 0x000000362c5a723c */ /* 0x000fe2000000085a */
[----:B------:R-:W-:-:S02]  /*2f10*/  IMAD.U32 R44, R102, 0x2, R39 ;  /* 0x00000002662c7824 */ /* 0x000fc400078e0027 */
[----:B------:R-:W1:Y:S01]  /*2f20*/  LDSM.16.M88.4 R36, [R37] ;  /* 0x000000002524783b */ /* 0x000e620000000200 */
[----:B------:R-:W-:-:S03]  /*2f30*/  VIADD R103, R103, 0xe00 ;  /* 0x00000e0067677836 */ /* 0x000fc60000000000 */
[----:B------:R-:W-:Y:S02]  /*2f40*/  LDSM.16.M88.4 R44, [R44] ;  /* 0x000000002c2c783b */ /* 0x000fe40000000200 */
[----:B------:R-:W-:-:S06]  /*2f50*/  LEA R52, R102, R103, 0x1 ;  /* 0x0000006766347211 */ /* 0x000fcc00078e08ff */
[----:B------:R-:W-:Y:S01]  /*2f60*/  LDSM.16.M88.4 R52, [R52] ;  /* 0x000000003434783b */ /* 0x000fe20000000200 */
[-C--:B0-----:R-:W-:Y:S08]  /*2f70*/  HMMA.16816.F16 R80, R48, R42.reuse, R24 ;  /* 0x0000002a3050723c */ /* 0x081ff00000000818 */
[----:B-1----:R-:W-:Y:S01]  /*2f80*/  HMMA.16816.F16 R78, R36, R42, R8 ;  /* 0x0000002a244e723c */ /* 0x002fe20000000808 */
[----:B------:R-:W-:-:S04]  /*2f90*/  VIADD R9, R101, 0x3200 ;  /* 0x0000320065097836 */ /* 0x000fc80000000000 */
[----:B------:R-:W-:-:S03]  /*2fa0*/  IMAD.U32 R24, R102, 0x2, R9 ;  /* 0x0000000266187824 */ /* 0x000fc600078e0009 */
[----:B------:R-:W-:Y:S03]  /*2fb0*/  HMMA.16816.F16 R76, R48, R40, R26 ;  /* 0x00000028304c723c */ /* 0x000fe6000000081a */
[----:B------:R-:W0:Y:S01]  /*2fc0*/  LDSM.16.MT88.4 R24, [R24] ;  /* 0x000000001818783b */ /* 0x000e220000004200 */
[C---:B------:R-:W-:Y:S01]  /*2fd0*/  VIADD R9, R101.reuse, 0x3400 ;  /* 0x0000340065097836 */ /* 0x040fe20000000000 */
[----:B------:R-:W-:-:S03]  /*2fe0*/  IADD3 R101, PT, PT, R101, 0x3600, RZ ;  /* 0x0000360065657810 */ /* 0x000fc60007ffe0ff */
[----:B0-----:R-:W-:Y:S01]  /*2ff0*/  HMMA.16816.F16 R82, R52, R24, R12 ;  /* 0x000000183452723c */ /* 0x001fe2000000080c */
[----:B------:R-:W-:-:S07]  /*3000*/  IMAD.U32 R12, R102, 0x2, R9 ;  /* 0x00000002660c7824 */ /* 0x000fce00078e0009 */
[----:B------:R-:W-:Y:S01]  /*3010*/  HMMA.16816.F16 R86, R52, R26, R10 ;  /* 0x0000001a3456723c */ /* 0x000fe2000000080a */
[----:B------:R-:W0:Y:S01]  /*3020*/  LDSM.16.MT88.4 R8, [R12] ;  /* 0x000000000c08783b */ /* 0x000e220000004200 */
[----:B------:R-:W-:Y:S01]  /*3030*/  IMAD.U32 R102, R102, 0x2, R101 ;  /* 0x0000000266667824 */ /* 0x000fe200078e0065 */
[----:B------:R-:W-:Y:S01]  /*3040*/  USHF.R.U32.HI UR4, URZ, 0x5, UR6 ;  /* 0x00000005ff047899 */ /* 0x000fe20008011606 */
[----:B------:R-:W-:-:S05]  /*3050*/  VIADD R98, R98, 0x1 ;  /* 0x0000000162627836 */ /* 0x000fca0000000000 */
[----:B------:R-:W-:Y:S01]  /*3060*/  ISETP.NE.AND P0, PT, R98, UR4, PT ;  /* 0x0000000462007c0c */ /* 0x000fe2000bf05270 */
[-C--:B0-----:R-:W-:Y:S08]  /*3070*/  HMMA.16816.F16 R2, R36, R8.reuse, R2 ;  /* 0x000000082402723c */ /* 0x081ff00000000802 */
[-C--:B------:R-:W-:Y:S08]  /*3080*/  HMMA.16816.F16 R28, R44, R8.reuse, R28 ;  /* 0x000000082c1c723c */ /* 0x080ff0000000081c */
[-C--:B------:R-:W-:Y:S08]  /*3090*/  HMMA.16816.F16 R18, R48, R8.reuse, R18 ;  /* 0x000000083012723c */ /* 0x080ff00000000812 */
[----:B------:R-:W-:Y:S08]  /*30a0*/  HMMA.16816.F16 R62, R52, R8, R62 ;  /* 0x00000008343e723c */ /* 0x000ff0000000083e */
[-C--:B------:R-:W-:Y:S08]  /*30b0*/  HMMA.16816.F16 R60, R36, R10.reuse, R60 ;  /* 0x0000000a243c723c */ /* 0x080ff0000000083c */
[-C--:B------:R-:W-:Y:S08]  /*30c0*/  HMMA.16816.F16 R66, R44, R10.reuse, R66 ;  /* 0x0000000a2c42723c */ /* 0x080ff00000000842 */
[-C--:B------:R-:W-:Y:S08]  /*30d0*/  HMMA.16816.F16 R64, R48, R10.reuse, R64 ;  /* 0x0000000a3040723c */ /* 0x080ff00000000840 */
[----:B------:R-:W-:Y:S01]  /*30e0*/  HMMA.16816.F16 R68, R52, R10, R68 ;  /* 0x0000000a3444723c */ /* 0x000fe20000000844 */
[----:B------:R-:W0:Y:S07]  /*30f0*/  LDSM.16.MT88.4 R8, [R102] ;  /* 0x000000006608783b */ /* 0x000e2e0000004200 */
[-C--:B------:R-:W-:Y:S08]  /*3100*/  HMMA.16816.F16 R58, R36, R40.reuse, R58 ;  /* 0x00000028243a723c */ /* 0x080ff0000000083a */
[-C--:B------:R-:W-:Y:S08]  /*3110*/  HMMA.16816.F16 R56, R44, R40.reuse, R56 ;  /* 0x000000282c38723c */ /* 0x080ff00000000838 */
[----:B------:R-:W-:Y:S08]  /*3120*/  HMMA.16816.F16 R16, R52, R40, R16 ;  /* 0x000000283410723c */ /* 0x000ff00000000810 */
[-C--:B------:R-:W-:Y:S08]  /*3130*/  HMMA.16816.F16 R34, R44, R42.reuse, R34 ;  /* 0x0000002a2c22723c */ /* 0x080ff00000000822 */
[----:B------:R-:W-:Y:S08]  /*3140*/  HMMA.16816.F16 R84, R52, R42, R14 ;  /* 0x0000002a3454723c */ /* 0x000ff0000000080e */
[-C--:B------:R-:W-:Y:S08]  /*3150*/  HMMA.16816.F16 R6, R36, R24.reuse, R6 ;  /* 0x000000182406723c */ /* 0x080ff00000000806 */
[-C--:B------:R-:W-:Y:S08]  /*3160*/  HMMA.16816.F16 R32, R44, R24.reuse, R32 ;  /* 0x000000182c20723c */ /* 0x080ff00000000820 */
[----:B------:R-:W-:Y:S08]  /*3170*/  HMMA.16816.F16 R22, R48, R24, R22 ;  /* 0x000000183016723c */ /* 0x000ff00000000816 */
[-C--:B------:R-:W-:Y:S08]  /*3180*/  HMMA.16816.F16 R4, R36, R26.reuse, R4 ;  /* 0x0000001a2404723c */ /* 0x080ff00000000804 */
[-C--:B------:R-:W-:Y:S08]  /*3190*/  HMMA.16816.F16 R30, R44, R26.reuse, R30 ;  /* 0x0000001a2c1e723c */ /* 0x080ff0000000081e */
[----:B------:R-:W-:Y:S08]  /*31a0*/  HMMA.16816.F16 R20, R48, R26, R20 ;  /* 0x0000001a3014723c */ /* 0x000ff00000000814 */
[C---:B0-----:R-:W-:Y:S08]  /*31b0*/  HMMA.16816.F16 R70, R36.reuse, R8, R70 ;  /* 0x000000082446723c */ /* 0x041ff00000000846 */
[----:B------:R-:W-:Y:S08]  /*31c0*/  HMMA.16816.F16 R74, R36, R10, R74 ;  /* 0x0000000a244a723c */ /* 0x000ff0000000084a */
[C---:B------:R-:W-:Y:S08]  /*31d0*/  HMMA.16816.F16 R72, R44.reuse, R8, R72 ;  /* 0x000000082c48723c */ /* 0x040ff00000000848 */
[----:B------:R-:W-:Y:S08]  /*31e0*/  HMMA.16816.F16 R90, R44, R10, R90 ;  /* 0x0000000a2c5a723c */ /* 0x000ff0000000085a */
[C---:B------:R-:W-:Y:S08]  /*31f0*/  HMMA.16816.F16 R88, R48.reuse, R8, R88 ;  /* 0x000000083058723c */ /* 0x040ff00000000858 */
[----:B------:R-:W-:Y:S08]  /*3200*/  HMMA.16816.F16 R92, R48, R10, R92 ;  /* 0x0000000a305c723c */ /* 0x000ff0000000085c */
[C---:B------:R-:W-:Y:S08]  /*3210*/  HMMA.16816.F16 R94, R52.reuse, R8, R94 ;  /* 0x00000008345e723c */ /* 0x040ff0000000085e */
[----:B------:R-:W-:Y:S01]  /*3220*/  HMMA.16816.F16 R96, R52, R10, R96 ;  /* 0x0000000a3460723c */ /* 0x000fe20000000860 */
[----:B------:R-:W-:-:S04]  /*3230*/  NOP ;  /* 0x0000000000007918 */ /* 0x000fc80000000000 */
[----:B------:R-:W-:-:S15]  /*3240*/  @P0 BRA `(.L_x_2) ;  /* 0xffffffd000900947 */ /* 0x000fde000383ffff */
.L_x_1:
[----:B------:R-:W1:Y:S01]  /*3250*/  S2R R8, SR_TID.X ;  /* 0x0000000000087919 */ /* 0x000e620000002100 */
[----:B------:R-:W2:Y:S01]  /*3260*/  S2UR UR5, SR_CgaCtaId ;  /* 0x00000000000579c3 */ /* 0x000ea20000008800 */
[----:B------:R-:W-:Y:S01]  /*3270*/  UMOV UR4, 0x400 ;  /* 0x0000040000047882 */ /* 0x000fe20000000000 */
[----:B------:R-:W3:Y:S06]  /*3280*/  S2R R11, SR_LANEID ;  /* 0x00000000000b7919 */ /* 0x000eec0000000000 */
[----:B------:R-:W-:Y:S01]  /*3290*/  S2UR UR7, SR_CTAID.Y ;  /* 0x00000000000779c3 */ /* 0x000fe20000002600 */
[----:B--2---:R-:W-:-:S07]  /*32a0*/  ULEA UR5, UR5, UR4, 0x18 ;  /* 0x0000000405057291 */ /* 0x004fce000f8ec0ff */
[----:B------:R-:W2:Y:S01]  /*32b0*/  S2UR UR4, SR_CTAID.X ;  /* 0x00000000000479c3 */ /* 0x000ea20000002500 */
[C---:B-1----:R-:W-:Y:S01]  /*32c0*/  SHF.L.U32 R0, R8.reuse, 0x8, RZ ;  /* 0x0000000808007819 */ /* 0x042fe200000006ff */
[----:B------:R-:W-:-:S03]  /*32d0*/  IMAD.SHL.U32 R9, R8, 0x40, RZ ;  /* 0x0000004008097824 */ /* 0x000fc600078e00ff */
[----:B------:R-:W-:Y:S02]  /*32e0*/  LOP3.LUT R0, R0, 0x3c000, RZ, 0xc0, !PT ;  /* 0x0003c00000007812 */ /* 0x000fe400078ec0ff */
[----:B---3--:R-:W-:Y:S02]  /*32f0*/  SHF.R.U32.HI R10, RZ, 0x2, R11 ;  /* 0x00000002ff0a7819 */ /* 0x008fe4000001160b */
[----:B------:R-:W-:Y:S02]  /*3300*/  LOP3.LUT R9, R0, 0x800, R9, 0xf8, !PT ;  /* 0x0000080000097812 */ /* 0x000fe400078ef809 */
[----:B------:R-:W-:-:S03]  /*3310*/  LOP3.LUT R11, R11, 0x3, RZ, 0xc0, !PT ;  /* 0x000000030b0b7812 */ /* 0x000fc600078ec0ff */
[----:B------:R-:W-:Y:S02]  /*3320*/  VIADD R9, R9, UR5 ;  /* 0x0000000509097c36 */ /* 0x000fe40008000000 */
[----:B------:R-:W-:Y:S02]  /*3330*/  IMAD R0, R10, 0x8, R11 ;  /* 0x000000080a007824 */ /* 0x000fe400078e020b */
[C---:B------:R-:W-:Y:S01]  /*3340*/  VIADD R11, R9.reuse, 0x200 ;  /* 0x00000200090b7836 */ /* 0x040fe20000000000 */
[C---:B------:R-:W-:Y:S01]  /*3350*/  IADD3 R25, PT, PT, R9.reuse, 0x1000, RZ ;  /* 0x0000100009197810 */ /* 0x040fe20007ffe0ff */
[C---:B------:R-:W-:Y:S01]  /*3360*/  VIADD R13, R9.reuse, 0x400 ;  /* 0x00000400090d7836 */ /* 0x040fe20000000000 */
[C---:B------:R-:W-:Y:S01]  /*3370*/  LEA R10, R0.reuse, R9, 0x2 ;  /* 0x00000009000a7211 */ /* 0x040fe200078e10ff */
[C---:B------:R-:W-:Y:S01]  /*3380*/  VIADD R15, R9.reuse, 0x600 ;  /* 0x00000600090f7836 */ /* 0x040fe20000000000 */
[C---:B------:R-:W-:Y:S01]  /*3390*/  LEA R11, R0.reuse, R11, 0x2 ;  /* 0x0000000b000b7211 */ /* 0x040fe200078e10ff */
[C---:B------:R-:W-:Y:S01]  /*33a0*/  VIADD R27, R9.reuse, 0x1200 ;  /* 0x00001200091b7836 */ /* 0x040fe20000000000 */
[C---:B------:R-:W-:Y:S01]  /*33b0*/  IADD3 R41, PT, PT, R9.reuse, 0x2000, RZ ;  /* 0x0000200009297810 */ /* 0x040fe20007ffe0ff */
[C---:B------:R-:W-:Y:S01]  /*33c0*/  VIADD R37, R9.reuse, 0x1400 ;  /* 0x0000140009257836 */ /* 0x040fe20000000000 */
[C---:B------:R-:W-:Y:S01]  /*33d0*/  IADD3 R49, PT, PT, R9.reuse, 0x3000, RZ ;  /* 0x0000300009317810 */ /* 0x040fe20007ffe0ff */
[C---:B------:R-:W-:Y:S01]  /*33e0*/  IMAD.U32 R13, R0.reuse, 0x4, R13 ;  /* 0x00000004000d7824 */ /* 0x040fe200078e000d */
[----:B------:R-:W-:Y:S01]  /*33f0*/  STS [R10], R58 ;  /* 0x0000003a0a007388 */ /* 0x000fe20000000800 */
[C---:B------:R-:W-:Y:S01]  /*3400*/  VIADD R39, R9.reuse, 0x1600 ;  /* 0x0000160009277836 */ /* 0x040fe20000000000 */
[C---:B------:R-:W-:Y:S01]  /*3410*/  LEA R27, R0.reuse, R27, 0x2 ;  /* 0x0000001b001b7211 */ /* 0x040fe200078e10ff */
[C---:B------:R-:W-:Y:S01]  /*3420*/  VIADD R43, R9.reuse, 0x2200 ;  /* 0x00002200092b7836 */ /* 0x040fe20000000000 */
[----:B------:R-:W-:Y:S01]  /*3430*/  STS [R10+0x100], R59 ;  /* 0x0001003b0a007388 */ /* 0x000fe20000000800 */
[C---:B------:R-:W-:Y:S01]  /*3440*/  VIADD R45, R9.reuse, 0x2400 ;  /* 0x00002400092d7836 */ /* 0x040fe20000000000 */
[----:B--2---:R-:W-:Y:S01]  /*3450*/  USHF.L.U32 UR6, UR4, 0x7, URZ ;  /* 0x0000000704067899 */ /* 0x004fe200080006ff */
[C---:B------:R-:W-:Y:S01]  /*3460*/  VIADD R47, R9.reuse, 0x2600 ;  /* 0x00002600092f7836 */ /* 0x040fe20000000000 */
[----:B------:R-:W-:Y:S01]  /*3470*/  STS [R10+0x10], R78 ;  /* 0x0000104e0a007388 */ /* 0x000fe20000000800 */
[C---:B------:R-:W-:Y:S01]  /*3480*/  VIADD R51, R9.reuse, 0x3200 ;  /* 0x0000320009337836 */ /* 0x040fe20000000000 */
[C---:B------:R-:W-:Y:S01]  /*3490*/  LEA R43, R0.reuse, R43, 0x2 ;  /* 0x0000002b002b7211 */ /* 0x040fe200078e10ff */
[C---:B------:R-:W-:Y:S01]  /*34a0*/  VIADD R53, R9.reuse, 0x3400 ;  /* 0x0000340009357836 */ /* 0x040fe20000000000 */
[----:B------:R-:W-:Y:S01]  /*34b0*/  STS [R10+0x110], R79 ;  /* 0x0001104f0a007388 */ /* 0x000fe20000000800 */
[C---:B------:R-:W-:Y:S01]  /*34c0*/  IMAD.U32 R15, R0.reuse, 0x4, R15 ;  /* 0x00000004000f7824 */ /* 0x040fe200078e000f */
[C---:B------:R-:W-:Y:S01]  /*34d0*/  LEA R51, R0.reuse, R51, 0x2 ;  /* 0x0000003300337211 */ /* 0x040fe200078e10ff */
[----:B------:R-:W-:Y:S01]  /*34e0*/  VIADD R9, R9, 0x3600 ;  /* 0x0000360009097836 */ /* 0x000fe20000000000 */
[----:B------:R1:W-:Y:S01]  /*34f0*/  STS [R11], R6 ;  /* 0x000000060b007388 */ /* 0x0003e20000000800 */
[C---:B------:R-:W-:Y:S01]  /*3500*/  IMAD.U32 R25, R0.reuse, 0x4, R25 ;  /* 0x0000000400197824 */ /* 0x040fe200078e0019 */
[----:B------:R-:W-:Y:S01]  /*3510*/  USHF.L.U32 UR4, UR7, 0x7, URZ ;  /* 0x0000000707047899 */ /* 0x000fe200080006ff */
[C---:B------:R-:W-:Y:S01]  /*3520*/  IMAD.U32 R37, R0.reuse, 0x4, R37 ;  /* 0x0000000400257824 */ /* 0x040fe200078e0025 */
[----:B------:R-:W-:Y:S01]  /*3530*/  STS [R11+0x100], R7 ;  /* 0x000100070b007388 */ /* 0x000fe20000000800 */
[----:B------:R-:W-:-:S02]  /*3540*/  IMAD.U32 R39, R0, 0x4, R39 ;  /* 0x0000000400277824 */ /* 0x000fc400078e0027 */
[C---:B------:R-:W-:Y:S01]  /*3550*/  IMAD.U32 R41, R0.reuse, 0x4, R41 ;  /* 0x0000000400297824 */ /* 0x040fe200078e0029 */
[----:B------:R2:W-:Y:S01]  /*3560*/  STS [R11+0x10], R4 ;  /* 0x000010040b007388 */ /* 0x0005e20000000800 */
[----:B------:R-:W-:Y:S01]  /*3570*/  IMAD.U32 R45, R0, 0x4, R45 ;  /* 0x00000004002d7824 */ /* 0x000fe200078e002d */
[----:B-1----:R-:W-:Y:S01]  /*3580*/  LOP3.LUT R6, R8, 0x7f, RZ, 0xc0, !PT ;  /* 0x0000007f08067812 */ /* 0x002fe200078ec0ff */
[C---:B------:R-:W-:Y:S01]  /*3590*/  IMAD.U32 R47, R0.reuse, 0x4, R47 ;  /* 0x00000004002f7824 */ /* 0x040fe200078e002f */
[----:B------:R-:W-:Y:S01]  /*35a0*/  STS [R11+0x110], R5 ;  /* 0x000110050b007388 */ /* 0x000fe20000000800 */
[C---:B------:R-:W-:Y:S02]  /*35b0*/  IMAD.U32 R49, R0.reuse, 0x4, R49 ;  /* 0x0000000400317824 */ /* 0x040fe400078e0031 */
[C---:B------:R-:W-:Y:S01]  /*35c0*/  IMAD.U32 R53, R0.reuse, 0x4, R53 ;  /* 0x0000000400357824 */ /* 0x040fe200078e0035 */
[----:B------:R-:W-:Y:S01]  /*35d0*/  STS [R13], R2 ;  /* 0x000000020d007388 */ /* 0x000fe20000000800 */
[----:B------:R-:W-:-:S02]  /*35e0*/  IMAD.U32 R10, R0, 0x4, R9 ;  /* 0x00000004000a7824 */ /* 0x000fc400078e0009 */
[----:B------:R-:W1:Y:S01]  /*35f0*/  LDC R0, c[0x0][0x39c] ;  /* 0x0000e700ff007b82 */ /* 0x000e620000000800 */
[----:B------:R3:W-:Y:S01]  /*3600*/  STS [R13+0x100], R3 ;  /* 0x000100030d007388 */ /* 0x0007e20000000800 */
[----:B--2---:R-:W-:-:S03]  /*3610*/  IMAD.SHL.U32 R4, R8, 0x10, RZ ;  /* 0x0000001008047824 */ /* 0x004fc600078e00ff */
[----:B------:R-:W-:Y:S02]  /*3620*/  STS [R13+0x10], R60 ;  /* 0x0000103c0d007388 */ /* 0x000fe40000000800 */
[----:B------:R-:W-:Y:S02]  /*3630*/  LOP3.LUT R7, R4, 0x700, RZ, 0xc0, !PT ;  /* 0x0000070004077812 */ /* 0x000fe400078ec0ff */
[----:B------:R-:W-:Y:S01]  /*3640*/  STS [R13+0x110], R61 ;  /* 0x0001103d0d007388 */ /* 0x000fe20000000800 */
[----:B---3--:R-:W2:Y:S01]  /*3650*/  LDC.64 R2, c[0x0][0x390] ;  /* 0x0000e400ff027b82 */ /* 0x008ea20000000a00 */
[--C-:B------:R-:W-:Y:S02]  /*3660*/  LOP3.LUT R4, R7, 0xf, R8.reuse, 0xf8, !PT ;  /* 0x0000000f07047812 */ /* 0x100fe400078ef808 */
[----:B------:R-:W-:Y:S04]  /*3670*/  STS [R15], R70 ;  /* 0x000000460f007388 */ /* 0x000fe80000000800 */
[----:B------:R-:W-:Y:S04]  /*3680*/  STS [R15+0x100], R71 ;  /* 0x000100470f007388 */ /* 0x000fe80000000800 */
[----:B------:R-:W-:Y:S04]  /*3690*/  STS [R15+0x10], R74 ;  /* 0x0000104a0f007388 */ /* 0x000fe80000000800 */
[----:B------:R-:W-:Y:S04]  /*36a0*/  STS [R15+0x110], R75 ;  /* 0x0001104b0f007388 */ /* 0x000fe80000000800 */
        /* <DEDUP_REMOVED lines=20> */
[----:B------:R3:W-:Y:S04]  /*37f0*/  STS [R43], R22 ;  /* 0x000000162b007388 */ /* 0x0007e80000000800 */
[----:B------:R4:W-:Y:S04]  /*3800*/  STS [R43+0x100], R23 ;  /* 0x000100172b007388 */ /* 0x0009e80000000800 */
[----:B------:R-:W-:Y:S01]  /*3810*/  STS [R43+0x10], R20 ;  /* 0x000010142b007388 */ /* 0x000fe20000000800 */
[----:B---3--:R-:W-:-:S03]  /*3820*/  SHF.R.U32.HI R22, RZ, 0x7, R8 ;  /* 0x00000007ff167819 */ /* 0x008fc60000011608 */
[----:B------:R-:W-:Y:S01]  /*3830*/  STS [R43+0x110], R21 ;  /* 0x000110152b007388 */ /* 0x000fe20000000800 */
[----:B------:R-:W-:Y:S02]  /*3840*/  LOP3.LUT R8, R8, 0x380, RZ, 0xc0, !PT ;  /* 0x0000038008087812 */ /* 0x000fe400078ec0ff */
[C---:B------:R-:W-:Y:S01]  /*3850*/  LOP3.LUT R5, R22.reuse, UR6, RZ, 0xfc, !PT ;  /* 0x0000000616057c12 */ /* 0x040fe2000f8efcff */
[----:B------:R-:W-:Y:S01]  /*3860*/  STS [R45], R18 ;  /* 0x000000122d007388 */ /* 0x000fe20000000800 */
[----:B------:R-:W-:Y:S02]  /*3870*/  VIADD R22, R22, 0x3 ;  /* 0x0000000316167836 */ /* 0x000fe40000000000 */
[C---:B------:R-:W-:Y:S01]  /*3880*/  IADD3 R7, PT, PT, R5.reuse, 0x2, RZ ;  /* 0x0000000205077810 */ /* 0x040fe20007ffe0ff */
[----:B------:R-:W-:Y:S01]  /*3890*/  STS [R45+0x100], R19 ;  /* 0x000100132d007388 */ /* 0x000fe20000000800 */
[C---:B------:R-:W-:Y:S01]  /*38a0*/  VIADD R9, R5.reuse, 0x3 ;  /* 0x0000000305097836 */ /* 0x040fe20000000000 */
[C---:B------:R-:W-:Y:S01]  /*38b0*/  IADD3 R15, PT, PT, R5.reuse, 0x6, RZ ;  /* 0x00000006050f7810 */ /* 0x040fe20007ffe0ff */
[C---:B------:R-:W-:Y:S01]  /*38c0*/  VIADD R11, R5.reuse, 0x4 ;  /* 0x00000004050b7836 */ /* 0x040fe20000000000 */
[----:B------:R-:W-:Y:S01]  /*38d0*/  STS [R45+0x10], R64 ;  /* 0x000010402d007388 */ /* 0x000fe20000000800 */
[----:B------:R-:W-:-:S02]  /*38e0*/  VIADD R13, R5, 0x5 ;  /* 0x00000005050d7836 */ /* 0x000fc40000000000 */
[-C--:B-1----:R-:W-:Y:S01]  /*38f0*/  IMAD R9, R9, R0.reuse, UR4 ;  /* 0x0000000409097e24 */ /* 0x082fe2000f8e0200 */
[----:B------:R-:W-:Y:S01]  /*3900*/  STS [R45+0x110], R65 ;  /* 0x000110412d007388 */ /* 0x000fe20000000800 */
[-C--:B------:R-:W-:Y:S02]  /*3910*/  IMAD R7, R7, R0.reuse, UR4 ;  /* 0x0000000407077e24 */ /* 0x080fe4000f8e0200 */
[-C--:B------:R-:W-:Y:S01]  /*3920*/  IMAD R11, R11, R0.reuse, UR4 ;  /* 0x000000040b0b7e24 */ /* 0x080fe2000f8e0200 */
[----:B------:R-:W-:Y:S01]  /*3930*/  STS [R47], R88 ;  /* 0x000000582f007388 */ /* 0x000fe20000000800 */
[-C--:B------:R-:W-:Y:S01]  /*3940*/  IMAD R13, R13, R0.reuse, UR4 ;  /* 0x000000040d0d7e24 */ /* 0x080fe2000f8e0200 */
[C---:B------:R-:W-:Y:S01]  /*3950*/  IADD3 R29, PT, PT, R6.reuse, R9, RZ ;  /* 0x00000009061d7210 */ /* 0x040fe20007ffe0ff */
[----:B------:R-:W-:Y:S01]  /*3960*/  IMAD R15, R15, R0, UR4 ;  /* 0x000000040f0f7e24 */ /* 0x000fe2000f8e0200 */
[----:B------:R-:W-:Y:S01]  /*3970*/  STS [R47+0x100], R89 ;  /* 0x000100592f007388 */ /* 0x000fe20000000800 */
[----:B------:R-:W-:-:S02]  /*3980*/  IMAD.IADD R27, R6, 0x1, R7 ;  /* 0x00000001061b7824 */ /* 0x000fc400078e0207 */
[C---:B------:R-:W-:Y:S01]  /*3990*/  IMAD.IADD R31, R6.reuse, 0x1, R11 ;  /* 0x00000001061f7824 */ /* 0x040fe200078e020b */
[----:B------:R-:W-:Y:S01]  /*39a0*/  STS [R47+0x10], R92 ;  /* 0x0000105c2f007388 */ /* 0x000fe20000000800 */
[C---:B------:R-:W-:Y:S02]  /*39b0*/  IMAD.IADD R33, R6.reuse, 0x1, R13 ;  /* 0x0000000106217824 */ /* 0x040fe400078e020d */
[----:B------:R-:W-:Y:S01]  /*39c0*/  IMAD.IADD R35, R6, 0x1, R15 ;  /* 0x0000000106237824 */ /* 0x000fe200078e020f */
[----:B------:R-:W-:Y:S01]  /*39d0*/  STS [R47+0x110], R93 ;  /* 0x0001105d2f007388 */ /* 0x000fe20000000800 */
[----:B----4-:R-:W-:-:S03]  /*39e0*/  VIADD R23, R8, 0x200 ;  /* 0x0000020008177836 */ /* 0x010fc60000000000 */
[----:B------:R-:W-:Y:S04]  /*39f0*/  STS [R49], R16 ;  /* 0x0000001031007388 */ /* 0x000fe80000000800 */
[----:B------:R1:W-:Y:S04]  /*3a00*/  STS [R49+0x100], R17 ;  /* 0x0001001131007388 */ /* 0x0003e80000000800 */
[----:B------:R3:W-:Y:S04]  /*3a10*/  STS [R49+0x10], R84 ;  /* 0x0000105431007388 */ /* 0x0007e80000000800 */
[----:B------:R3:W-:Y:S01]  /*3a20*/  STS [R49+0x110], R85 ;  /* 0x0001105531007388 */ /* 0x0007e20000000800 */
[----:B-1----:R-:W-:-:S03]  /*3a30*/  VIADD R17, R5, 0x7 ;  /* 0x0000000705117836 */ /* 0x002fc60000000000 */
[----:B------:R3:W-:Y:S01]  /*3a40*/  STS [R51], R82 ;  /* 0x0000005233007388 */ /* 0x0007e20000000800 */
[-C--:B------:R-:W-:Y:S02]  /*3a50*/  IMAD R5, R5, R0.reuse, UR4 ;  /* 0x0000000405057e24 */ /* 0x080fe4000f8e0200 */
[----:B------:R-:W-:Y:S01]  /*3a60*/  IMAD R17, R17, R0, UR4 ;  /* 0x0000000411117e24 */ /* 0x000fe2000f8e0200 */
[----:B------:R3:W-:Y:S01]  /*3a70*/  STS [R51+0x100], R83 ;  /* 0x0001005333007388 */ /* 0x0007e20000000800 */
[C---:B------:R-:W-:Y:S01]  /*3a80*/  IMAD.IADD R5, R6.reuse, 0x1, R5 ;  /* 0x0000000106057824 */ /* 0x040fe200078e0205 */
[----:B------:R-:W-:Y:S02]  /*3a90*/  UMOV UR4, 0x200 ;  /* 0x0000020000047882 */ /* 0x000fe40000000000 */
[----:B------:R3:W-:Y:S01]  /*3aa0*/  STS [R51+0x10], R86 ;  /* 0x0000105633007388 */ /* 0x0007e20000000800 */
[----:B------:R-:W-:Y:S01]  /*3ab0*/  IADD3 R37, PT, PT, R6, R17, RZ ;  /* 0x0000001106257210 */ /* 0x000fe20007ffe0ff */
[----:B------:R-:W-:-:S02]  /*3ac0*/  IMAD.IADD R25, R5, 0x1, R0 ;  /* 0x0000000105197824 */ /* 0x000fc400078e0200 */
[----:B------:R3:W-:Y:S04]  /*3ad0*/  STS [R51+0x110], R87 ;  /* 0x0001105733007388 */ /* 0x0007e80000000800 */
[----:B------:R3:W-:Y:S04]  /*3ae0*/  STS [R53], R62 ;  /* 0x0000003e35007388 */ /* 0x0007e80000000800 */
[----:B------:R3:W-:Y:S04]  /*3af0*/  STS [R53+0x100], R63 ;  /* 0x0001003f35007388 */ /* 0x0007e80000000800 */
[----:B------:R3:W-:Y:S04]  /*3b00*/  STS [R53+0x10], R68 ;  /* 0x0000104435007388 */ /* 0x0007e80000000800 */
[----:B------:R3:W-:Y:S04]  /*3b10*/  STS [R53+0x110], R69 ;  /* 0x0001104535007388 */ /* 0x0007e80000000800 */
[----:B------:R3:W-:Y:S04]  /*3b20*/  STS [R10], R94 ;  /* 0x0000005e0a007388 */ /* 0x0007e80000000800 */
[----:B------:R3:W-:Y:S04]  /*3b30*/  STS [R10+0x100], R95 ;  /* 0x0001005f0a007388 */ /* 0x0007e80000000800 */
[----:B------:R3:W-:Y:S04]  /*3b40*/  STS [R10+0x10], R96 ;  /* 0x000010600a007388 */ /* 0x0007e80000000800 */
[----:B------:R3:W-:Y:S01]  /*3b50*/  STS [R10+0x110], R97 ;  /* 0x000110610a007388 */ /* 0x0007e20000000800 */
[----:B--2---:R-:W-:Y:S06]  /*3b60*/  BAR.SYNC.DEFER_BLOCKING 0x0 ;  /* 0x0000000000007b1d */ /* 0x004fec0000010000 */
.L_x_3:
[----:B-1----:R-:W-:Y:S01]  /*3b70*/  SHF.L.U32 R6, R22, 0x4, RZ ;  /* 0x0000000416067819 */ /* 0x002fe200000006ff */
[C---:B------:R-:W-:Y:S01]  /*3b80*/  VIADD R9, R23.reuse, 0xffffff80 ;  /* 0xffffff8017097836 */ /* 0x040fe20000000000 */
[C---:B------:R-:W-:Y:S01]  /*3b90*/  IADD3 R11, PT, PT, R23.reuse, -0x100, RZ ;  /* 0xffffff00170b7810 */ /* 0x040fe20007ffe0ff */
[C---:B------:R-:W-:Y:S01]  /*3ba0*/  VIADD R7, R23.reuse, 0xfffffe00 ;  /* 0xfffffe0017077836 */ /* 0x040fe20000000000 */
[----:B------:R-:W-:Y:S01]  /*3bb0*/  LOP3.LUT R14, R4, 0x7800, R23, 0xf8, !PT ;  /* 0x00007800040e7812 */ /* 0x000fe200078ef817 */
[----:B------:R-:W-:Y:S01]  /*3bc0*/  VIADD R8, R6, 0xffffffd0 ;  /* 0xffffffd006087836 */ /* 0x000fe20000000000 */
[----:B---3--:R-:W-:Y:S01]  /*3bd0*/  LOP3.LUT R10, R4, 0x7800, R9, 0xf8, !PT ;  /* 0x00007800040a7812 */ /* 0x008fe200078ef809 */
[----:B------:R-:W-:Y:S01]  /*3be0*/  VIADD R13, R23, 0x80 ;  /* 0x00000080170d7836 */ /* 0x000fe20000000000 */
[C---:B------:R-:W-:Y:S01]  /*3bf0*/  LOP3.LUT R9, R6.reuse, 0xf0, RZ, 0xc0, !PT ;  /* 0x000000f006097812 */ /* 0x040fe200078ec0ff */
[----:B------:R-:W-:Y:S01]  /*3c00*/  VIADD R15, R6, 0x20 ;  /* 0x00000020060f7836 */ /* 0x000fe20000000000 */
[----:B------:R-:W-:Y:S01]  /*3c10*/  LOP3.LUT R7, R4, 0x7800, R7, 0xf8, !PT ;  /* 0x0000780004077812 */ /* 0x000fe200078ef807 */
[----:B------:R-:W-:Y:S01]  /*3c20*/  UIADD3 UR4, UPT, UPT, UR4, 0x400, URZ ;  /* 0x0000040004047890 */ /* 0x000fe2000fffe0ff */
[----:B------:R-:W-:Y:S01]  /*3c30*/  LOP3.LUT R8, R8, 0xf0, RZ, 0xc0, !PT ;  /* 0x000000f008087812 */ /* 0x000fe200078ec0ff */
[----:B------:R-:W-:Y:S01]  /*3c40*/  VIADD R22, R22, 0x8 ;  /* 0x0000000816167836 */ /* 0x000fe20000000000 */
[----:B------:R-:W-:Y:S01]  /*3c50*/  IADD3 R12, PT, PT, R9, R10, RZ ;  /* 0x0000000a090c7210 */ /* 0x000fe20007ffe0ff */
[----:B------:R-:W-:Y:S01]  /*3c60*/  VIADD R9, R23, 0xfffffe80 ;  /* 0xfffffe8017097836 */ /* 0x000fe20000000000 */
[----:B------:R-:W-:Y:S01]  /*3c70*/  LOP3.LUT R16, R4, 0x7800, R13, 0xf8, !PT ;  /* 0x0000780004107812 */ /* 0x000fe200078ef80d */
[C---:B------:R-:W-:Y:S01]  /*3c80*/  VIADD R13, R6.reuse, 0x10 ;  /* 0x00000010060d7836 */ /* 0x040fe20000000000 */
[----:B------:R-:W-:Y:S01]  /*3c90*/  IADD3 R10, PT, PT, R6, -0x10, RZ ;  /* 0xfffffff0060a7810 */ /* 0x000fe20007ffe0ff */
[----:B------:R-:W-:Y:S01]  /*3ca0*/  IMAD.IADD R7, R8, 0x1, R7 ;  /* 0x0000000108077824 */ /* 0x000fe200078e0207 */
[----:B------:R-:W-:Y:S01]  /*3cb0*/  LOP3.LUT R11, R4, 0x7800, R11, 0xf8, !PT ;  /* 0x00007800040b7812 */ /* 0x000fe200078ef80b */
[----:B------:R-:W-:Y:S01]  /*3cc0*/  VIADD R8, R6, 0xffffffe0 ;  /* 0xffffffe006087836 */ /* 0x000fe20000000000 */
[----:B------:R-:W-:Y:S01]  /*3cd0*/  LOP3.LUT R10, R10, 0xf0, RZ, 0xc0, !PT ;  /* 0x000000f00a0a7812 */ /* 0x000fe200078ec0ff */
[----:B------:R-:W-:Y:S01]  /*3ce0*/  UISETP.NE.AND UP0, UPT, UR4, 0x4200, UPT ;  /* 0x000042000400788c */ /* 0x000fe2000bf05270 */
[----:B------:R-:W-:-:S02]  /*3cf0*/  LOP3.LUT R13, R13, 0xf0, RZ, 0xc0, !PT ;  /* 0x000000f00d0d7812 */ /* 0x000fc400078ec0ff */
[----:B------:R-:W-:Y:S01]  /*3d00*/  LOP3.LUT R9, R4, 0x7800, R9, 0xf8, !PT ;  /* 0x0000780004097812 */ /* 0x000fe200078ef809 */
[----:B------:R-:W-:Y:S01]  /*3d10*/  IMAD.IADD R10, R10, 0x1, R11 ;  /* 0x000000010a0a7824 */ /* 0x000fe200078e020b */
[----:B------:R-:W-:Y:S01]  /*3d20*/  LOP3.LUT R8, R8, 0xf0, RZ, 0xc0, !PT ;  /* 0x000000f008087812 */ /* 0x000fe200078ec0ff */
[----:B------:R-:W-:Y:S01]  /*3d30*/  IMAD.IADD R13, R13, 0x1, R14 ;  /* 0x000000010d0d7824 */ /* 0x000fe200078e020e */
[----:B------:R-:W-:Y:S01]  /*3d40*/  IADD3 R14, PT, PT, R6, 0x30, RZ ;  /* 0x00000030060e7810 */ /* 0x000fe20007ffe0ff */
[C---:B------:R-:W-:Y:S01]  /*3d50*/  VIADD R11, R23.reuse, 0x100 ;  /* 0x00000100170b7836 */ /* 0x040fe20000000000 */
[----:B------:R-:W-:Y:S01]  /*3d60*/  IADD3 R8, PT, PT, R8, R9, RZ ;  /* 0x0000000908087210 */ /* 0x000fe20007ffe0ff */
[C---:B------:R-:W-:Y:S01]  /*3d70*/  VIADD R9, R23.reuse, 0x180 ;  /* 0x0000018017097836 */ /* 0x040fe20000000000 */
[----:B------:R-:W-:Y:S01]  /*3d80*/  LOP3.LUT R14, R14, 0xf0, RZ, 0xc0, !PT ;  /* 0x000000f00e0e7812 */ /* 0x000fe200078ec0ff */
[----:B------:R-:W-:Y:S01]  /*3d90*/  VIADD R6, R6, 0x40 ;  /* 0x0000004006067836 */ /* 0x000fe20000000000 */
[----:B------:R-:W-:Y:S01]  /*3da0*/  LOP3.LUT R11, R4, 0x7800, R11, 0xf8, !PT ;  /* 0x00007800040b7812 */ /* 0x000fe200078ef80b */
[----:B------:R-:W-:Y:S01]  /*3db0*/  VIADD R23, R23, 0x400 ;  /* 0x0000040017177836 */ /* 0x000fe20000000000 */
[----:B------:R-:W-:-:S02]  /*3dc0*/  LOP3.LUT R15, R15, 0xf0, RZ, 0xc0, !PT ;  /* 0x000000f00f0f7812 */ /* 0x000fc400078ec0ff */
[----:B------:R-:W-:Y:S01]  /*3dd0*/  LOP3.LUT R9, R4, 0x7800, R9, 0xf8, !PT ;  /* 0x0000780004097812 */ /* 0x000fe200078ef809 */
[----:B------:R-:W-:Y:S01]  /*3de0*/  IMAD.IADD R11, R14, 0x1, R11 ;  /* 0x000000010e0b7824 */ /* 0x000fe200078e020b */
[----:B------:R-:W-:Y:S02]  /*3df0*/  LOP3.LUT R6, R6, 0xf0, RZ, 0xc0, !PT ;  /* 0x000000f006067812 */ /* 0x000fe400078ec0ff */
[----:B------:R-:W-:Y:S02]  /*3e00*/  LEA R7, R7, UR5, 0x1 ;  /* 0x0000000507077c11 */ /* 0x000fe4000f8e08ff */
[----:B------:R-:W-:Y:S02]  /*3e10*/  IADD3 R15, PT, PT, R15, R16, RZ ;  /* 0x000000100f0f7210 */ /* 0x000fe40007ffe0ff */
[----:B------:R-:W-:Y:S01]  /*3e20*/  LEA R8, R8, UR5, 0x1 ;  /* 0x0000000508087c11 */ /* 0x000fe2000f8e08ff */
[----:B------:R1:W0:Y:S01]  /*3e30*/  LDS.U16 R39, [R7] ;  /* 0x0000000007277984 */ /* 0x0002220000000400 */
[----:B------:R-:W-:-:S02]  /*3e40*/  LEA R10, R10, UR5, 0x1 ;  /* 0x000000050a0a7c11 */ /* 0x000fc4000f8e08ff */
[----:B------:R-:W-:Y:S01]  /*3e50*/  IADD3 R6, PT, PT, R6, R9, RZ ;  /* 0x0000000906067210 */ /* 0x000fe20007ffe0ff */
[----:B------:R2:W3:Y:S01]  /*3e60*/  LDS.U16 R41, [R8] ;  /* 0x0000000008297984 */ /* 0x0004e20000000400 */
[----:B------:R-:W-:Y:S02]  /*3e70*/  LEA R12, R12, UR5, 0x1 ;  /* 0x000000050c0c7c11 */ /* 0x000fe4000f8e08ff */
[----:B------:R-:W-:Y:S01]  /*3e80*/  LEA R14, R13, UR5, 0x1 ;  /* 0x000000050d0e7c11 */ /* 0x000fe2000f8e08ff */
[----:B------:R4:W5:Y:S01]  /*3e90*/  LDS.U16 R43, [R10] ;  /* 0x000000000a2b7984 */ /* 0x0009620000000400 */
[----:B------:R-:W-:Y:S02]  /*3ea0*/  LEA R16, R15, UR5, 0x1 ;  /* 0x000000050f107c11 */ /* 0x000fe4000f8e08ff */
[----:B------:R-:W-:Y:S01]  /*3eb0*/  LEA R18, R11, UR5, 0x1 ;  /* 0x000000050b127c11 */ /* 0x000fe2000f8e08ff */
[----:B------:R4:W5:Y:S01]  /*3ec0*/  LDS.U16 R45, [R12] ;  /* 0x000000000c2d7984 */ /* 0x0009620000000400 */
[----:B------:R-:W-:Y:S01]  /*3ed0*/  LEA R20, R6, UR5, 0x1 ;  /* 0x0000000506147c11 */ /* 0x000fe2000f8e08ff */
[----:B-1----:R-:W-:-:S02]  /*3ee0*/  IMAD.WIDE.U32 R6, R5, 0x2, R2 ;  /* 0x0000000205067825 */ /* 0x002fc400078e0002 */
[----:B------:R1:W5:Y:S02]  /*3ef0*/  LDS.U16 R47, [R14] ;  /* 0x000000000e2f7984 */ /* 0x0003640000000400 */
[--C-:B--2---:R-:W-:Y:S01]  /*3f00*/  IMAD.WIDE.U32 R8, R25, 0x2, R2.reuse ;  /* 0x0000000219087825 */ /* 0x104fe200078e0002 */
[----:B------:R-:W-:Y:S01]  /*3f10*/  LEA R25, R0, R25, 0x3 ;  /* 0x0000001900197211 */ /* 0x000fe200078e18ff */
[----:B------:R2:W5:Y:S02]  /*3f20*/  LDS.U16 R49, [R16] ;  /* 0x0000000010317984 */ /* 0x0005640000000400 */
[--C-:B----4-:R-:W-:Y:S02]  /*3f30*/  IMAD.WIDE.U32 R10, R27, 0x2, R2.reuse ;  /* 0x000000021b0a7825 */ /* 0x110fe400078e0002 */
[----:B------:R4:W5:Y:S02]  /*3f40*/  LDS.U16 R51, [R18] ;  /* 0x0000000012337984 */ /* 0x0009640000000400 */
[----:B------:R-:W-:-:S02]  /*3f50*/  IMAD.WIDE.U32 R12, R29, 0x2, R2 ;  /* 0x000000021d0c7825 */ /* 0x000fc400078e0002 */
[----:B------:R0:W5:Y:S02]  /*3f60*/  LDS.U16 R53, [R20] ;  /* 0x0000000014357984 */ /* 0x0001640000000400 */
[----:B-1----:R-:W-:Y:S01]  /*3f70*/  IMAD.WIDE.U32 R14, R31, 0x2, R2 ;  /* 0x000000021f0e7825 */ /* 0x002fe200078e0002 */
[----:B------:R-:W-:-:S03]  /*3f80*/  LEA R31, R0, R31, 0x3 ;  /* 0x0000001f001f7211 */ /* 0x000fc600078e18ff */
[----:B--2---:R-:W-:-:S04]  /*3f90*/  IMAD.WIDE.U32 R16, R33, 0x2, R2 ;  /* 0x0000000221107825 */ /* 0x004fc800078e0002 */
[--C-:B----4-:R-:W-:Y:S01]  /*3fa0*/  IMAD.WIDE.U32 R18, R35, 0x2, R2.reuse ;  /* 0x0000000223127825 */ /* 0x110fe200078e0002 */
[----:B0-----:R1:W-:Y:S03]  /*3fb0*/  STG.E.U16 desc[UR8][R6.64], R39 ;  /* 0x0000002706007986 */ /* 0x0013e6000c101508 */
[----:B------:R-:W-:Y:S01]  /*3fc0*/  IMAD.WIDE.U32 R20, R37, 0x2, R2 ;  /* 0x0000000225147825 */ /* 0x000fe200078e0002 */
[C---:B------:R-:W-:Y:S01]  /*3fd0*/  LEA R37, R0.reuse, R37, 0x3 ;  /* 0x0000002500257211 */ /* 0x040fe200078e18ff */
[----:B---3--:R1:W-:Y:S02]  /*3fe0*/  STG.E.U16 desc[UR8][R8.64], R41 ;  /* 0x0000002908007986 */ /* 0x0083e4000c101508 */
[C---:B------:R-:W-:Y:S02]  /*3ff0*/  IMAD R27, R0.reuse, 0x8, R27 ;  /* 0x00000008001b7824 */ /* 0x040fe400078e021b */
[----:B-----5:R1:W-:Y:S01]  /*4000*/  STG.E.U16 desc[UR8][R10.64], R43 ;  /* 0x0000002b0a007986 */ /* 0x0203e2000c101508 */
[----:B------:R-:W-:-:S02]  /*4010*/  IMAD R29, R0, 0x8, R29 ;  /* 0x00000008001d7824 */ /* 0x000fc400078e021d */
[C---:B------:R-:W-:Y:S01]  /*4020*/  IMAD R33, R0.reuse, 0x8, R33 ;  /* 0x0000000800217824 */ /* 0x040fe200078e0221 */
[----:B------:R1:W-:Y:S01]  /*4030*/  STG.E.U16 desc[UR8][R12.64], R45 ;  /* 0x0000002d0c007986 */ /* 0x0003e2000c101508 */
[C---:B------:R-:W-:Y:S02]  /*4040*/  IMAD R35, R0.reuse, 0x8, R35 ;  /* 0x0000000800237824 */ /* 0x040fe400078e0223 */
[----:B------:R-:W-:Y:S01]  /*4050*/  IMAD R5, R0, 0x8, R5 ;  /* 0x0000000800057824 */ /* 0x000fe200078e0205 */
[----:B------:R1:W-:Y:S04]  /*4060*/  STG.E.U16 desc[UR8][R14.64], R47 ;  /* 0x0000002f0e007986 */ /* 0x0003e8000c101508 */
[----:B------:R1:W-:Y:S04]  /*4070*/  STG.E.U16 desc[UR8][R16.64], R49 ;  /* 0x0000003110007986 */ /* 0x0003e8000c101508 */
[----:B------:R1:W-:Y:S04]  /*4080*/  STG.E.U16 desc[UR8][R18.64], R51 ;  /* 0x0000003312007986 */ /* 0x0003e8000c101508 */
[----:B------:R1:W-:Y:S01]  /*4090*/  STG.E.U16 desc[UR8][R20.64], R53 ;  /* 0x0000003514007986 */ /* 0x0003e2000c101508 */
[----:B------:R-:W-:Y:S05]  /*40a0*/  BRA.U UP0, `(.L_x_3) ;  /* 0xfffffff900b07547 */ /* 0x000fea000b83ffff */
[----:B------:R-:W-:Y:S05]  /*40b0*/  EXIT ;  /* 0x000000000000794d */ /* 0x000fea0003800000 */
.L_x_4:
        /* <DEDUP_REMOVED lines=12> */
.L_x_6:


//--------------------- .nv.shared._Z11matmul_vq14P6__halfhS0_S0_jjj --------------------------
	.section	.nv.shared._Z11matmul_vq14P6__halfhS0_S0_jjj,"aw",@nobits
	.sectionflags	@""
	.align	16
	.zero		1024


//--------------------- .nv.shared.reserved.0     --------------------------
	.section	.nv.shared.reserved.0,"aw",@nobits
	.weak		__nv_reservedSMEM_offset_0_alias
	.size		__nv_reservedSMEM_offset_0_alias, 0, 64
	.other		__nv_reservedSMEM_offset_0_alias,@"STO_CUDA_RESERVED_SHARED STV_DEFAULT"
__nv_reservedSMEM_offset_0_alias:
	.zero		0
	.zero		64


//--------------------- .nv.shared._Z6matmulP6__halfS0_S0_jjj --------------------------
	.section	.nv.shared._Z6matmulP6__halfS0_S0_jjj,"aw",@nobits
	.sectionflags	@""
	.align	16
	.zero		1024


//--------------------- .nv.constant0._Z11matmul_vq14P6__halfhS0_S0_jjj --------------------------
	.section	.nv.constant0._Z11matmul_vq14P6__halfhS0_S0_jjj,"a",@progbits
	.sectionflags	@""
	.align	4
.nv.constant0._Z11matmul_vq14P6__halfhS0_S0_jjj:
	.zero		940


//--------------------- .nv.constant0._Z6matmulP6__halfS0_S0_jjj --------------------------
	.section	.nv.constant0._Z6matmulP6__halfS0_S0_jjj,"a",@progbits
	.sectionflags	@""
	.align	4
.nv.constant0._Z6matmulP6__halfS0_S0_jjj:
	.zero		932


//--------------------- SYMBOLS --------------------------

	.type		.nv.reservedSmem.offset0,@object
	.size		.nv.reservedSmem.offset0,0x4
	.type		.nv.reservedSmem.cap,@object
	.size		.nv.reservedSmem.cap,0x4
